//
// Generated by NVIDIA NVVM Compiler
//
// Compiler Build ID: CL-36424714
// Cuda compilation tools, release 13.0, V13.0.88
// Based on NVVM 20.0.0
//

.version 9.0
.target sm_100
.address_size 64

	// .globl	_Z16qktKernelProfilePKfS0_Pfiif
// _ZZ14blockReduceMaxfE1s has been demoted
// _ZZ14blockReduceSumfE1s has been demoted
// _ZZ14softmaxProfilePfiE5s_max has been demoted
// _ZZ14softmaxProfilePfiE5s_sum has been demoted

.visible .entry _Z16qktKernelProfilePKfS0_Pfiif(
	.param .u64 .ptr .align 1 _Z16qktKernelProfilePKfS0_Pfiif_param_0,
	.param .u64 .ptr .align 1 _Z16qktKernelProfilePKfS0_Pfiif_param_1,
	.param .u64 .ptr .align 1 _Z16qktKernelProfilePKfS0_Pfiif_param_2,
	.param .u32 _Z16qktKernelProfilePKfS0_Pfiif_param_3,
	.param .u32 _Z16qktKernelProfilePKfS0_Pfiif_param_4,
	.param .f32 _Z16qktKernelProfilePKfS0_Pfiif_param_5
)
{
	.reg .pred 	%p<11>;
	.reg .b32 	%r<48>;
	.reg .b32 	%f<114>;
	.reg .b64 	%rd<43>;

	ld.param.u64 	%rd11, [_Z16qktKernelProfilePKfS0_Pfiif_param_0];
	ld.param.u64 	%rd12, [_Z16qktKernelProfilePKfS0_Pfiif_param_1];
	ld.param.u64 	%rd10, [_Z16qktKernelProfilePKfS0_Pfiif_param_2];
	ld.param.u32 	%r25, [_Z16qktKernelProfilePKfS0_Pfiif_param_3];
	ld.param.u32 	%r26, [_Z16qktKernelProfilePKfS0_Pfiif_param_4];
	ld.param.f32 	%f14, [_Z16qktKernelProfilePKfS0_Pfiif_param_5];
	cvta.to.global.u64 	%rd1, %rd12;
	cvta.to.global.u64 	%rd2, %rd11;
	mov.u32 	%r27, %ctaid.y;
	mov.u32 	%r28, %ntid.y;
	mov.u32 	%r29, %tid.y;
	mad.lo.s32 	%r1, %r27, %r28, %r29;
	mov.u32 	%r30, %ctaid.x;
	mov.u32 	%r31, %ntid.x;
	mov.u32 	%r32, %tid.x;
	mad.lo.s32 	%r2, %r30, %r31, %r32;
	max.s32 	%r33, %r1, %r2;
	setp.ge.s32 	%p1, %r33, %r25;
	@%p1 bra 	$L__BB0_15;
	setp.lt.s32 	%p2, %r26, 1;
	mov.f32 	%f113, 0f00000000;
	@%p2 bra 	$L__BB0_14;
	mul.lo.s32 	%r3, %r26, %r1;
	mul.lo.s32 	%r4, %r26, %r2;
	and.b32  	%r5, %r26, 15;
	setp.lt.u32 	%p3, %r26, 16;
	mov.f32 	%f113, 0f00000000;
	mov.b32 	%r44, 0;
	@%p3 bra 	$L__BB0_5;
	and.b32  	%r44, %r26, 2147483632;
	neg.s32 	%r42, %r44;
	mul.wide.u32 	%rd13, %r3, 4;
	add.s64 	%rd14, %rd13, %rd2;
	add.s64 	%rd41, %rd14, 32;
	add.s64 	%rd4, %rd1, 32;
	mov.f32 	%f113, 0f00000000;
	mov.u32 	%r41, %r4;
$L__BB0_4:
	.pragma "nounroll";
	mul.wide.s32 	%rd15, %r41, 4;
	add.s64 	%rd16, %rd4, %rd15;
	ld.global.nc.f32 	%f19, [%rd41+-32];
	ld.global.nc.f32 	%f20, [%rd16+-32];
	fma.rn.f32 	%f21, %f19, %f20, %f113;
	ld.global.nc.f32 	%f22, [%rd41+-28];
	ld.global.nc.f32 	%f23, [%rd16+-28];
	fma.rn.f32 	%f24, %f22, %f23, %f21;
	ld.global.nc.f32 	%f25, [%rd41+-24];
	ld.global.nc.f32 	%f26, [%rd16+-24];
	fma.rn.f32 	%f27, %f25, %f26, %f24;
	ld.global.nc.f32 	%f28, [%rd41+-20];
	ld.global.nc.f32 	%f29, [%rd16+-20];
	fma.rn.f32 	%f30, %f28, %f29, %f27;
	ld.global.nc.f32 	%f31, [%rd41+-16];
	ld.global.nc.f32 	%f32, [%rd16+-16];
	fma.rn.f32 	%f33, %f31, %f32, %f30;
	ld.global.nc.f32 	%f34, [%rd41+-12];
	ld.global.nc.f32 	%f35, [%rd16+-12];
	fma.rn.f32 	%f36, %f34, %f35, %f33;
	ld.global.nc.f32 	%f37, [%rd41+-8];
	ld.global.nc.f32 	%f38, [%rd16+-8];
	fma.rn.f32 	%f39, %f37, %f38, %f36;
	ld.global.nc.f32 	%f40, [%rd41+-4];
	ld.global.nc.f32 	%f41, [%rd16+-4];
	fma.rn.f32 	%f42, %f40, %f41, %f39;
	ld.global.nc.f32 	%f43, [%rd41];
	ld.global.nc.f32 	%f44, [%rd16];
	fma.rn.f32 	%f45, %f43, %f44, %f42;
	ld.global.nc.f32 	%f46, [%rd41+4];
	ld.global.nc.f32 	%f47, [%rd16+4];
	fma.rn.f32 	%f48, %f46, %f47, %f45;
	ld.global.nc.f32 	%f49, [%rd41+8];
	ld.global.nc.f32 	%f50, [%rd16+8];
	fma.rn.f32 	%f51, %f49, %f50, %f48;
	ld.global.nc.f32 	%f52, [%rd41+12];
	ld.global.nc.f32 	%f53, [%rd16+12];
	fma.rn.f32 	%f54, %f52, %f53, %f51;
	ld.global.nc.f32 	%f55, [%rd41+16];
	ld.global.nc.f32 	%f56, [%rd16+16];
	fma.rn.f32 	%f57, %f55, %f56, %f54;
	ld.global.nc.f32 	%f58, [%rd41+20];
	ld.global.nc.f32 	%f59, [%rd16+20];
	fma.rn.f32 	%f60, %f58, %f59, %f57;
	ld.global.nc.f32 	%f61, [%rd41+24];
	ld.global.nc.f32 	%f62, [%rd16+24];
	fma.rn.f32 	%f63, %f61, %f62, %f60;
	ld.global.nc.f32 	%f64, [%rd41+28];
	ld.global.nc.f32 	%f65, [%rd16+28];
	fma.rn.f32 	%f113, %f64, %f65, %f63;
	add.s32 	%r42, %r42, 16;
	add.s64 	%rd41, %rd41, 64;
	add.s32 	%r41, %r41, 16;
	setp.ne.s32 	%p4, %r42, 0;
	@%p4 bra 	$L__BB0_4;
$L__BB0_5:
	setp.eq.s32 	%p5, %r5, 0;
	@%p5 bra 	$L__BB0_14;
	and.b32  	%r13, %r26, 7;
	setp.lt.u32 	%p6, %r5, 8;
	@%p6 bra 	$L__BB0_8;
	add.s32 	%r35, %r44, %r3;
	mul.wide.u32 	%rd17, %r35, 4;
	add.s64 	%rd18, %rd2, %rd17;
	ld.global.nc.f32 	%f67, [%rd18];
	add.s32 	%r36, %r44, %r4;
	mul.wide.s32 	%rd19, %r36, 4;
	add.s64 	%rd20, %rd1, %rd19;
	ld.global.nc.f32 	%f68, [%rd20];
	fma.rn.f32 	%f69, %f67, %f68, %f113;
	cvt.u64.u32 	%rd21, %r3;
	cvt.u64.u32 	%rd22, %r44;
	add.s64 	%rd23, %rd22, %rd21;
	shl.b64 	%rd24, %rd23, 2;
	add.s64 	%rd25, %rd2, %rd24;
	ld.global.nc.f32 	%f70, [%rd25+4];
	ld.global.nc.f32 	%f71, [%rd20+4];
	fma.rn.f32 	%f72, %f70, %f71, %f69;
	ld.global.nc.f32 	%f73, [%rd25+8];
	ld.global.nc.f32 	%f74, [%rd20+8];
	fma.rn.f32 	%f75, %f73, %f74, %f72;
	ld.global.nc.f32 	%f76, [%rd25+12];
	ld.global.nc.f32 	%f77, [%rd20+12];
	fma.rn.f32 	%f78, %f76, %f77, %f75;
	ld.global.nc.f32 	%f79, [%rd25+16];
	ld.global.nc.f32 	%f80, [%rd20+16];
	fma.rn.f32 	%f81, %f79, %f80, %f78;
	ld.global.nc.f32 	%f82, [%rd25+20];
	ld.global.nc.f32 	%f83, [%rd20+20];
	fma.rn.f32 	%f84, %f82, %f83, %f81;
	ld.global.nc.f32 	%f85, [%rd25+24];
	ld.global.nc.f32 	%f86, [%rd20+24];
	fma.rn.f32 	%f87, %f85, %f86, %f84;
	ld.global.nc.f32 	%f88, [%rd25+28];
	ld.global.nc.f32 	%f89, [%rd20+28];
	fma.rn.f32 	%f113, %f88, %f89, %f87;
	add.s32 	%r44, %r44, 8;
$L__BB0_8:
	setp.eq.s32 	%p7, %r13, 0;
	@%p7 bra 	$L__BB0_14;
	and.b32  	%r16, %r26, 3;
	setp.lt.u32 	%p8, %r13, 4;
	@%p8 bra 	$L__BB0_11;
	add.s32 	%r37, %r44, %r3;
	mul.wide.u32 	%rd26, %r37, 4;
	add.s64 	%rd27, %rd2, %rd26;
	ld.global.nc.f32 	%f91, [%rd27];
	add.s32 	%r38, %r44, %r4;
	mul.wide.s32 	%rd28, %r38, 4;
	add.s64 	%rd29, %rd1, %rd28;
	ld.global.nc.f32 	%f92, [%rd29];
	fma.rn.f32 	%f93, %f91, %f92, %f113;
	cvt.u64.u32 	%rd30, %r3;
	cvt.u64.u32 	%rd31, %r44;
	add.s64 	%rd32, %rd31, %rd30;
	shl.b64 	%rd33, %rd32, 2;
	add.s64 	%rd34, %rd2, %rd33;
	ld.global.nc.f32 	%f94, [%rd34+4];
	ld.global.nc.f32 	%f95, [%rd29+4];
	fma.rn.f32 	%f96, %f94, %f95, %f93;
	ld.global.nc.f32 	%f97, [%rd34+8];
	ld.global.nc.f32 	%f98, [%rd29+8];
	fma.rn.f32 	%f99, %f97, %f98, %f96;
	ld.global.nc.f32 	%f100, [%rd34+12];
	ld.global.nc.f32 	%f101, [%rd29+12];
	fma.rn.f32 	%f113, %f100, %f101, %f99;
	add.s32 	%r44, %r44, 4;
$L__BB0_11:
	setp.eq.s32 	%p9, %r16, 0;
	@%p9 bra 	$L__BB0_14;
	add.s32 	%r47, %r44, %r4;
	add.s32 	%r39, %r44, %r3;
	mul.wide.u32 	%rd35, %r39, 4;
	add.s64 	%rd42, %rd2, %rd35;
	neg.s32 	%r46, %r16;
$L__BB0_13:
	.pragma "nounroll";
	mul.wide.s32 	%rd36, %r47, 4;
	add.s64 	%rd37, %rd1, %rd36;
	ld.global.nc.f32 	%f102, [%rd42];
	ld.global.nc.f32 	%f103, [%rd37];
	fma.rn.f32 	%f113, %f102, %f103, %f113;
	add.s32 	%r47, %r47, 1;
	add.s64 	%rd42, %rd42, 4;
	add.s32 	%r46, %r46, 1;
	setp.ne.s32 	%p10, %r46, 0;
	@%p10 bra 	$L__BB0_13;
$L__BB0_14:
	mul.f32 	%f104, %f14, %f113;
	mad.lo.s32 	%r40, %r25, %r1, %r2;
	cvta.to.global.u64 	%rd38, %rd10;
	mul.wide.s32 	%rd39, %r40, 4;
	add.s64 	%rd40, %rd38, %rd39;
	st.global.f32 	[%rd40], %f104;
$L__BB0_15:
	ret;

}
	// .globl	_Z14softmaxProfilePfi
.visible .entry _Z14softmaxProfilePfi(
	.param .u64 .ptr .align 1 _Z14softmaxProfilePfi_param_0,
	.param .u32 _Z14softmaxProfilePfi_param_1
)
{
	.reg .pred 	%p<40>;
	.reg .b32 	%r<73>;
	.reg .b32 	%f<84>;
	.reg .b64 	%rd<11>;
	// demoted variable
	.shared .align 4 .b8 _ZZ14blockReduceMaxfE1s[128];
	// demoted variable
	.shared .align 4 .b8 _ZZ14blockReduceSumfE1s[128];
	// demoted variable
	.shared .align 4 .f32 _ZZ14softmaxProfilePfiE5s_max;
	// demoted variable
	.shared .align 4 .f32 _ZZ14softmaxProfilePfiE5s_sum;
	ld.param.u64 	%rd2, [_Z14softmaxProfilePfi_param_0];
	ld.param.u32 	%r13, [_Z14softmaxProfilePfi_param_1];
	cvta.to.global.u64 	%rd3, %rd2;
	mov.u32 	%r14, %ctaid.x;
	mul.lo.s32 	%r15, %r13, %r14;
	mul.wide.s32 	%rd4, %r15, 4;
	add.s64 	%rd1, %rd3, %rd4;
	mov.u32 	%r72, %tid.x;
	setp.ge.s32 	%p2, %r72, %r13;
	mov.f32 	%f78, 0fFF800000;
	@%p2 bra 	$L__BB1_3;
	mov.f32 	%f78, 0fFF800000;
	mov.u32 	%r2, %ntid.x;
	mov.u32 	%r70, %r72;
$L__BB1_2:
	mul.wide.s32 	%rd5, %r70, 4;
	add.s64 	%rd6, %rd1, %rd5;
	ld.global.f32 	%f20, [%rd6];
	max.f32 	%f78, %f78, %f20;
	add.s32 	%r70, %r70, %r2;
	setp.lt.s32 	%p3, %r70, %r13;
	@%p3 bra 	$L__BB1_2;
$L__BB1_3:
	shr.u32 	%r5, %r72, 5;
	and.b32  	%r6, %r72, 31;
	mov.b32 	%r16, %f78;
	shfl.sync.down.b32	%r17|%p4, %r16, 16, 31, -1;
	mov.b32 	%f21, %r17;
	max.f32 	%f22, %f78, %f21;
	mov.b32 	%r18, %f22;
	shfl.sync.down.b32	%r19|%p5, %r18, 8, 31, -1;
	mov.b32 	%f23, %r19;
	max.f32 	%f24, %f22, %f23;
	mov.b32 	%r20, %f24;
	shfl.sync.down.b32	%r21|%p6, %r20, 4, 31, -1;
	mov.b32 	%f25, %r21;
	max.f32 	%f26, %f24, %f25;
	mov.b32 	%r22, %f26;
	shfl.sync.down.b32	%r23|%p7, %r22, 2, 31, -1;
	mov.b32 	%f27, %r23;
	max.f32 	%f28, %f26, %f27;
	mov.b32 	%r24, %f28;
	shfl.sync.down.b32	%r25|%p8, %r24, 1, 31, -1;
	mov.b32 	%f29, %r25;
	max.f32 	%f4, %f28, %f29;
	setp.ne.s32 	%p9, %r6, 0;
	@%p9 bra 	$L__BB1_5;
	shl.b32 	%r26, %r5, 2;
	mov.u32 	%r27, _ZZ14blockReduceMaxfE1s;
	add.s32 	%r28, %r27, %r26;
	st.shared.f32 	[%r28], %f4;
$L__BB1_5:
	bar.sync 	0;
	mov.u32 	%r7, %ntid.x;
	shr.u32 	%r8, %r7, 5;
	setp.ge.u32 	%p10, %r72, %r8;
	mov.f32 	%f79, 0fFF800000;
	@%p10 bra 	$L__BB1_7;
	shl.b32 	%r29, %r72, 2;
	mov.u32 	%r30, _ZZ14blockReduceMaxfE1s;
	add.s32 	%r31, %r30, %r29;
	ld.shared.f32 	%f79, [%r31];
$L__BB1_7:
	setp.gt.u32 	%p12, %r72, 31;
	mov.pred 	%p39, 0;
	@%p12 bra 	$L__BB1_10;
	mov.b32 	%r32, %f79;
	shfl.sync.down.b32	%r33|%p14, %r32, 16, 31, -1;
	mov.b32 	%f31, %r33;
	max.f32 	%f32, %f79, %f31;
	mov.b32 	%r34, %f32;
	shfl.sync.down.b32	%r35|%p15, %r34, 8, 31, -1;
	mov.b32 	%f33, %r35;
	max.f32 	%f34, %f32, %f33;
	mov.b32 	%r36, %f34;
	shfl.sync.down.b32	%r37|%p16, %r36, 4, 31, -1;
	mov.b32 	%f35, %r37;
	max.f32 	%f36, %f34, %f35;
	mov.b32 	%r38, %f36;
	shfl.sync.down.b32	%r39|%p17, %r38, 2, 31, -1;
	mov.b32 	%f37, %r39;
	max.f32 	%f38, %f36, %f37;
	mov.b32 	%r40, %f38;
	shfl.sync.down.b32	%r41|%p18, %r40, 1, 31, -1;
	mov.b32 	%f39, %r41;
	max.f32 	%f7, %f38, %f39;
	setp.ne.s32 	%p19, %r72, 0;
	@%p19 bra 	$L__BB1_10;
	st.shared.f32 	[_ZZ14softmaxProfilePfiE5s_max], %f7;
	mov.pred 	%p39, -1;
$L__BB1_10:
	setp.ge.s32 	%p21, %r72, %r13;
	bar.sync 	0;
	mov.f32 	%f81, 0f00000000;
	@%p21 bra 	$L__BB1_13;
	mov.f32 	%f81, 0f00000000;
	ld.shared.f32 	%f8, [_ZZ14softmaxProfilePfiE5s_max];
	mov.u32 	%r71, %r72;
$L__BB1_12:
	mul.wide.s32 	%rd7, %r71, 4;
	add.s64 	%rd8, %rd1, %rd7;
	ld.global.f32 	%f42, [%rd8];
	sub.f32 	%f43, %f42, %f8;
	fma.rn.f32 	%f44, %f43, 0f3BBB989D, 0f3F000000;
	cvt.sat.f32.f32 	%f45, %f44;
	mov.f32 	%f46, 0f4B400001;
	mov.f32 	%f47, 0f437C0000;
	fma.rm.f32 	%f48, %f45, %f47, %f46;
	add.f32 	%f49, %f48, 0fCB40007F;
	neg.f32 	%f50, %f49;
	fma.rn.f32 	%f51, %f43, 0f3FB8AA3B, %f50;
	fma.rn.f32 	%f52, %f43, 0f32A57060, %f51;
	mov.b32 	%r42, %f48;
	shl.b32 	%r43, %r42, 23;
	mov.b32 	%f53, %r43;
	ex2.approx.ftz.f32 	%f54, %f52;
	mul.f32 	%f55, %f54, %f53;
	st.global.f32 	[%rd8], %f55;
	add.f32 	%f81, %f81, %f55;
	add.s32 	%r71, %r71, %r7;
	setp.lt.s32 	%p22, %r71, %r13;
	@%p22 bra 	$L__BB1_12;
$L__BB1_13:
	setp.ne.s32 	%p23, %r6, 0;
	mov.b32 	%r44, %f81;
	shfl.sync.down.b32	%r45|%p24, %r44, 16, 31, -1;
	mov.b32 	%f56, %r45;
	add.f32 	%f57, %f81, %f56;
	mov.b32 	%r46, %f57;
	shfl.sync.down.b32	%r47|%p25, %r46, 8, 31, -1;
	mov.b32 	%f58, %r47;
	add.f32 	%f59, %f57, %f58;
	mov.b32 	%r48, %f59;
	shfl.sync.down.b32	%r49|%p26, %r48, 4, 31, -1;
	mov.b32 	%f60, %r49;
	add.f32 	%f61, %f59, %f60;
	mov.b32 	%r50, %f61;
	shfl.sync.down.b32	%r51|%p27, %r50, 2, 31, -1;
	mov.b32 	%f62, %r51;
	add.f32 	%f63, %f61, %f62;
	mov.b32 	%r52, %f63;
	shfl.sync.down.b32	%r53|%p28, %r52, 1, 31, -1;
	mov.b32 	%f64, %r53;
	add.f32 	%f12, %f63, %f64;
	@%p23 bra 	$L__BB1_15;
	shl.b32 	%r54, %r5, 2;
	mov.u32 	%r55, _ZZ14blockReduceSumfE1s;
	add.s32 	%r56, %r55, %r54;
	st.shared.f32 	[%r56], %f12;
$L__BB1_15:
	setp.ge.u32 	%p29, %r72, %r8;
	bar.sync 	0;
	mov.f32 	%f83, 0f00000000;
	@%p29 bra 	$L__BB1_17;
	shl.b32 	%r57, %r72, 2;
	mov.u32 	%r58, _ZZ14blockReduceSumfE1s;
	add.s32 	%r59, %r58, %r57;
	ld.shared.f32 	%f83, [%r59];
$L__BB1_17:
	setp.gt.u32 	%p30, %r72, 31;
	@%p30 bra 	$L__BB1_19;
	mov.b32 	%r60, %f83;
	shfl.sync.down.b32	%r61|%p31, %r60, 16, 31, -1;
	mov.b32 	%f66, %r61;
	add.f32 	%f67, %f83, %f66;
	mov.b32 	%r62, %f67;
	shfl.sync.down.b32	%r63|%p32, %r62, 8, 31, -1;
	mov.b32 	%f68, %r63;
	add.f32 	%f69, %f67, %f68;
	mov.b32 	%r64, %f69;
	shfl.sync.down.b32	%r65|%p33, %r64, 4, 31, -1;
	mov.b32 	%f70, %r65;
	add.f32 	%f71, %f69, %f70;
	mov.b32 	%r66, %f71;
	shfl.sync.down.b32	%r67|%p34, %r66, 2, 31, -1;
	mov.b32 	%f72, %r67;
	add.f32 	%f73, %f71, %f72;
	mov.b32 	%r68, %f73;
	shfl.sync.down.b32	%r69|%p35, %r68, 1, 31, -1;
	mov.b32 	%f74, %r69;
	add.f32 	%f83, %f73, %f74;
$L__BB1_19:
	not.pred 	%p36, %p39;
	@%p36 bra 	$L__BB1_21;
	st.shared.f32 	[_ZZ14softmaxProfilePfiE5s_sum], %f83;
$L__BB1_21:
	setp.ge.s32 	%p37, %r72, %r13;
	bar.sync 	0;
	@%p37 bra 	$L__BB1_24;
	ld.shared.f32 	%f17, [_ZZ14softmaxProfilePfiE5s_sum];
$L__BB1_23:
	mul.wide.s32 	%rd9, %r72, 4;
	add.s64 	%rd10, %rd1, %rd9;
	ld.global.f32 	%f75, [%rd10];
	div.rn.f32 	%f76, %f75, %f17;
	st.global.f32 	[%rd10], %f76;
	add.s32 	%r72, %r72, %r7;
	setp.lt.s32 	%p38, %r72, %r13;
	@%p38 bra 	$L__BB1_23;
$L__BB1_24:
	ret;

}
	// .globl	_Z15pvKernelProfilePKfS0_Pfii
.visible .entry _Z15pvKernelProfilePKfS0_Pfii(
	.param .u64 .ptr .align 1 _Z15pvKernelProfilePKfS0_Pfii_param_0,
	.param .u64 .ptr .align 1 _Z15pvKernelProfilePKfS0_Pfii_param_1,
	.param .u64 .ptr .align 1 _Z15pvKernelProfilePKfS0_Pfii_param_2,
	.param .u32 _Z15pvKernelProfilePKfS0_Pfii_param_3,
	.param .u32 _Z15pvKernelProfilePKfS0_Pfii_param_4
)
{
	.reg .pred 	%p<12>;
	.reg .b32 	%r<40>;
	.reg .b32 	%f<67>;
	.reg .b64 	%rd<53>;

	ld.param.u64 	%rd7, [_Z15pvKernelProfilePKfS0_Pfii_param_0];
	ld.param.u64 	%rd8, [_Z15pvKernelProfilePKfS0_Pfii_param_1];
	ld.param.u64 	%rd6, [_Z15pvKernelProfilePKfS0_Pfii_param_2];
	ld.param.u32 	%r18, [_Z15pvKernelProfilePKfS0_Pfii_param_3];
	ld.param.u32 	%r19, [_Z15pvKernelProfilePKfS0_Pfii_param_4];
	cvta.to.global.u64 	%rd1, %rd8;
	cvta.to.global.u64 	%rd2, %rd7;
	mov.u32 	%r20, %ctaid.y;
	mov.u32 	%r21, %ntid.y;
	mov.u32 	%r22, %tid.y;
	mad.lo.s32 	%r1, %r20, %r21, %r22;
	mov.u32 	%r23, %ctaid.x;
	mov.u32 	%r24, %ntid.x;
	mov.u32 	%r25, %tid.x;
	mad.lo.s32 	%r2, %r23, %r24, %r25;
	setp.ge.s32 	%p1, %r1, %r18;
	setp.ge.s32 	%p2, %r2, %r19;
	or.pred  	%p3, %p1, %p2;
	@%p3 bra 	$L__BB2_13;
	mul.lo.s32 	%r3, %r18, %r1;
	and.b32  	%r4, %r18, 7;
	setp.lt.u32 	%p4, %r18, 8;
	mov.f32 	%f66, 0f00000000;
	mov.b32 	%r38, 0;
	@%p4 bra 	$L__BB2_4;
	and.b32  	%r38, %r18, 2147483640;
	neg.s32 	%r36, %r38;
	shl.b32 	%r7, %r19, 3;
	mul.wide.u32 	%rd9, %r3, 4;
	add.s64 	%rd10, %rd9, %rd2;
	add.s64 	%rd52, %rd10, 16;
	mov.f32 	%f66, 0f00000000;
	mul.wide.s32 	%rd13, %r19, 4;
	mov.u32 	%r35, %r2;
$L__BB2_3:
	.pragma "nounroll";
	ld.global.nc.f32 	%f16, [%rd52+-16];
	mul.wide.s32 	%rd11, %r35, 4;
	add.s64 	%rd12, %rd1, %rd11;
	ld.global.nc.f32 	%f17, [%rd12];
	fma.rn.f32 	%f18, %f16, %f17, %f66;
	ld.global.nc.f32 	%f19, [%rd52+-12];
	add.s64 	%rd14, %rd12, %rd13;
	ld.global.nc.f32 	%f20, [%rd14];
	fma.rn.f32 	%f21, %f19, %f20, %f18;
	ld.global.nc.f32 	%f22, [%rd52+-8];
	add.s64 	%rd15, %rd14, %rd13;
	ld.global.nc.f32 	%f23, [%rd15];
	fma.rn.f32 	%f24, %f22, %f23, %f21;
	ld.global.nc.f32 	%f25, [%rd52+-4];
	add.s64 	%rd16, %rd15, %rd13;
	ld.global.nc.f32 	%f26, [%rd16];
	fma.rn.f32 	%f27, %f25, %f26, %f24;
	ld.global.nc.f32 	%f28, [%rd52];
	add.s64 	%rd17, %rd16, %rd13;
	ld.global.nc.f32 	%f29, [%rd17];
	fma.rn.f32 	%f30, %f28, %f29, %f27;
	ld.global.nc.f32 	%f31, [%rd52+4];
	add.s64 	%rd18, %rd17, %rd13;
	ld.global.nc.f32 	%f32, [%rd18];
	fma.rn.f32 	%f33, %f31, %f32, %f30;
	ld.global.nc.f32 	%f34, [%rd52+8];
	add.s64 	%rd19, %rd18, %rd13;
	ld.global.nc.f32 	%f35, [%rd19];
	fma.rn.f32 	%f36, %f34, %f35, %f33;
	ld.global.nc.f32 	%f37, [%rd52+12];
	add.s64 	%rd20, %rd19, %rd13;
	ld.global.nc.f32 	%f38, [%rd20];
	fma.rn.f32 	%f66, %f37, %f38, %f36;
	add.s32 	%r36, %r36, 8;
	add.s32 	%r35, %r35, %r7;
	add.s64 	%rd52, %rd52, 32;
	setp.ne.s32 	%p5, %r36, 0;
	@%p5 bra 	$L__BB2_3;
$L__BB2_4:
	setp.eq.s32 	%p6, %r4, 0;
	@%p6 bra 	$L__BB2_12;
	and.b32  	%r13, %r18, 3;
	setp.lt.u32 	%p7, %r4, 4;
	@%p7 bra 	$L__BB2_7;
	add.s32 	%r27, %r38, %r3;
	mul.wide.u32 	%rd21, %r27, 4;
	add.s64 	%rd22, %rd2, %rd21;
	ld.global.nc.f32 	%f40, [%rd22];
	mad.lo.s32 	%r28, %r38, %r19, %r2;
	mul.wide.s32 	%rd23, %r28, 4;
	add.s64 	%rd24, %rd1, %rd23;
	ld.global.nc.f32 	%f41, [%rd24];
	fma.rn.f32 	%f42, %f40, %f41, %f66;
	cvt.u64.u32 	%rd25, %r3;
	cvt.u64.u32 	%rd26, %r38;
	add.s64 	%rd27, %rd26, %rd25;
	shl.b64 	%rd28, %rd27, 2;
	add.s64 	%rd29, %rd2, %rd28;
	ld.global.nc.f32 	%f43, [%rd29+4];
	mul.wide.s32 	%rd30, %r19, 4;
	add.s64 	%rd31, %rd24, %rd30;
	ld.global.nc.f32 	%f44, [%rd31];
	fma.rn.f32 	%f45, %f43, %f44, %f42;
	ld.global.nc.f32 	%f46, [%rd29+8];
	add.s64 	%rd32, %rd31, %rd30;
	ld.global.nc.f32 	%f47, [%rd32];
	fma.rn.f32 	%f48, %f46, %f47, %f45;
	ld.global.nc.f32 	%f49, [%rd29+12];
	add.s64 	%rd33, %rd32, %rd30;
	ld.global.nc.f32 	%f50, [%rd33];
	fma.rn.f32 	%f66, %f49, %f50, %f48;
	add.s32 	%r38, %r38, 4;
$L__BB2_7:
	setp.eq.s32 	%p8, %r13, 0;
	@%p8 bra 	$L__BB2_12;
	setp.eq.s32 	%p9, %r13, 1;
	@%p9 bra 	$L__BB2_10;
	add.s32 	%r29, %r38, %r3;
	mul.wide.u32 	%rd34, %r29, 4;
	add.s64 	%rd35, %rd2, %rd34;
	ld.global.nc.f32 	%f52, [%rd35];
	mad.lo.s32 	%r30, %r38, %r19, %r2;
	mul.wide.s32 	%rd36, %r30, 4;
	add.s64 	%rd37, %rd1, %rd36;
	ld.global.nc.f32 	%f53, [%rd37];
	fma.rn.f32 	%f54, %f52, %f53, %f66;
	cvt.u64.u32 	%rd38, %r3;
	cvt.u64.u32 	%rd39, %r38;
	add.s64 	%rd40, %rd39, %rd38;
	shl.b64 	%rd41, %rd40, 2;
	add.s64 	%rd42, %rd2, %rd41;
	ld.global.nc.f32 	%f55, [%rd42+4];
	mul.wide.s32 	%rd43, %r19, 4;
	add.s64 	%rd44, %rd37, %rd43;
	ld.global.nc.f32 	%f56, [%rd44];
	fma.rn.f32 	%f66, %f55, %f56, %f54;
	add.s32 	%r38, %r38, 2;
$L__BB2_10:
	and.b32  	%r31, %r18, 1;
	setp.eq.b32 	%p10, %r31, 1;
	not.pred 	%p11, %p10;
	@%p11 bra 	$L__BB2_12;
	add.s32 	%r32, %r38, %r3;
	mul.wide.u32 	%rd45, %r32, 4;
	add.s64 	%rd46, %rd2, %rd45;
	ld.global.nc.f32 	%f57, [%rd46];
	mad.lo.s32 	%r33, %r38, %r19, %r2;
	mul.wide.s32 	%rd47, %r33, 4;
	add.s64 	%rd48, %rd1, %rd47;
	ld.global.nc.f32 	%f58, [%rd48];
	fma.rn.f32 	%f66, %f57, %f58, %f66;
$L__BB2_12:
	mad.lo.s32 	%r34, %r19, %r1, %r2;
	cvta.to.global.u64 	%rd49, %rd6;
	mul.wide.s32 	%rd50, %r34, 4;
	add.s64 	%rd51, %rd49, %rd50;
	st.global.f32 	[%rd51], %f66;
$L__BB2_13:
	ret;

}


// ===== COMPILED SASS (sm_100) =====

	.target	sm_100

	.elftype	@"ET_EXEC"


//--------------------- .note.nv.tkinfo           --------------------------
	.section	.note.nv.tkinfo,"",@"SHT_NOTE"
	.sectionflags	@"SHF_NOTE_NV_TKINFO"
	.tkinfo
        /*0018*/ 	.word	0x00000002
        /*0030*/ 	.string	""
        /*0030*/ 	.string	"ptxas"
        /*0030*/ 	.string	"Cuda compilation tools, release 13.0, V13.0.88"
        /*0030*/ 	.string	"Build cuda_13.0.r13.0/compiler.36424714_0"
        /*0030*/ 	.string	"-arch sm_100 -m 64 "



//--------------------- .note.nv.cuinfo           --------------------------
	.section	.note.nv.cuinfo,"",@"SHT_NOTE"
	.sectionflags	@"SHF_NOTE_NV_CUINFO"
        /*0018*/ 	.short	0x0002
        /*001a*/ 	.short	0x0064
        /*001c*/ 	.short	0x0082
	.zero		2


//--------------------- .nv.info                  --------------------------
	.section	.nv.info,"",@"SHT_CUDA_INFO"
	.align	4


	//----- nvinfo : EIATTR_REGCOUNT
	.align		4
        /*0000*/ 	.byte	0x04, 0x2f
        /*0002*/ 	.short	(.L_1 - .L_0)
	.align		4
.L_0:
        /*0004*/ 	.word	index@(_Z16qktKernelProfilePKfS0_Pfiif)
        /*0008*/ 	.word	0x0000001f


	//----- nvinfo : EIATTR_FRAME_SIZE
	.align		4
.L_1:
        /*000c*/ 	.byte	0x04, 0x11
        /*000e*/ 	.short	(.L_3 - .L_2)
	.align		4
.L_2:
        /*0010*/ 	.word	index@(_Z16qktKernelProfilePKfS0_Pfiif)
        /*0014*/ 	.word	0x00000000


	//----- nvinfo : EIATTR_REGCOUNT
	.align		4
.L_3:
        /*0018*/ 	.byte	0x04, 0x2f
        /*001a*/ 	.short	(.L_5 - .L_4)
	.align		4
.L_4:
        /*001c*/ 	.word	index@(_Z14softmaxProfilePfi)
        /*0020*/ 	.word	0x00000014


	//----- nvinfo : EIATTR_FRAME_SIZE
	.align		4
.L_5:
        /*0024*/ 	.byte	0x04, 0x11
        /*0026*/ 	.short	(.L_7 - .L_6)
	.align		4
.L_6:
        /*0028*/ 	.word	index@($__internal_0_$__cuda_sm3x_div_rn_noftz_f32_slowpath)
        /*002c*/ 	.word	0x00000000


	//----- nvinfo : EIATTR_FRAME_SIZE
	.align		4
.L_7:
        /*0030*/ 	.byte	0x04, 0x11
        /*0032*/ 	.short	(.L_9 - .L_8)
	.align		4
.L_8:
        /*0034*/ 	.word	index@(_Z14softmaxProfilePfi)
        /*0038*/ 	.word	0x00000000


	//----- nvinfo : EIATTR_REGCOUNT
	.align		4
.L_9:
        /*003c*/ 	.byte	0x04, 0x2f
        /*003e*/ 	.short	(.L_11 - .L_10)
	.align		4
.L_10:
        /*0040*/ 	.word	index@(_Z15pvKernelProfilePKfS0_Pfii)
        /*0044*/ 	.word	0x00000020


	//----- nvinfo : EIATTR_FRAME_SIZE
	.align		4
.L_11:
        /*0048*/ 	.byte	0x04, 0x11
        /*004a*/ 	.short	(.L_13 - .L_12)
	.align		4
.L_12:
        /*004c*/ 	.word	index@(_Z15pvKernelProfilePKfS0_Pfii)
        /*0050*/ 	.word	0x00000000


	//----- nvinfo : EIATTR_MIN_STACK_SIZE
	.align		4
.L_13:
        /*0054*/ 	.byte	0x04, 0x12
        /*0056*/ 	.short	(.L_15 - .L_14)
	.align		4
.L_14:
        /*0058*/ 	.word	index@(_Z15pvKernelProfilePKfS0_Pfii)
        /*005c*/ 	.word	0x00000000


	//----- nvinfo : EIATTR_MIN_STACK_SIZE
	.align		4
.L_15:
        /*0060*/ 	.byte	0x04, 0x12
        /*0062*/ 	.short	(.L_17 - .L_16)
	.align		4
.L_16:
        /*0064*/ 	.word	index@(_Z14softmaxProfilePfi)
        /*0068*/ 	.word	0x00000000


	//----- nvinfo : EIATTR_MIN_STACK_SIZE
	.align		4
.L_17:
        /*006c*/ 	.byte	0x04, 0x12
        /*006e*/ 	.short	(.L_19 - .L_18)
	.align		4
.L_18:
        /*0070*/ 	.word	index@(_Z16qktKernelProfilePKfS0_Pfiif)
        /*0074*/ 	.word	0x00000000
.L_19:


//--------------------- .nv.compat                --------------------------
	.section	.nv.compat,"",@"SHT_CUDA_COMPAT_INFO"
	.align	4
        /*0000*/ 	.byte	0x02, 0x09, 0x00, 0x00, 0x02, 0x02, 0x01, 0x00, 0x02, 0x05, 0x05, 0x00, 0x03, 0x07, 0x01, 0x01
        /*0010*/ 	.byte	0x02, 0x03, 0x00, 0x00, 0x02, 0x06, 0x01, 0x00, 0x04, 0x0b, 0x08, 0x00, 0x01, 0x00, 0x00, 0x00
        /*0020*/ 	.byte	0x00, 0x00, 0x00, 0x00


//--------------------- .nv.info._Z15pvKernelProfilePKfS0_Pfii --------------------------
	.section	.nv.info._Z15pvKernelProfilePKfS0_Pfii,"",@"SHT_CUDA_INFO"
	.sectionflags	@""
	.align	4


	//----- nvinfo : EIATTR_CUDA_API_VERSION
	.align		4
        /*0000*/ 	.byte	0x04, 0x37
        /*0002*/ 	.short	(.L_21 - .L_20)
.L_20:
        /*0004*/ 	.word	0x00000082


	//----- nvinfo : EIATTR_KPARAM_INFO
	.align		4
.L_21:
        /*0008*/ 	.byte	0x04, 0x17
        /*000a*/ 	.short	(.L_23 - .L_22)
.L_22:
        /*000c*/ 	.word	0x00000000
        /*0010*/ 	.short	0x0004
        /*0012*/ 	.short	0x001c
        /*0014*/ 	.byte	0x00, 0xf0, 0x11, 0x00


	//----- nvinfo : EIATTR_KPARAM_INFO
	.align		4
.L_23:
        /*0018*/ 	.byte	0x04, 0x17
        /*001a*/ 	.short	(.L_25 - .L_24)
.L_24:
        /*001c*/ 	.word	0x00000000
        /*0020*/ 	.short	0x0003
        /*0022*/ 	.short	0x0018
        /*0024*/ 	.byte	0x00, 0xf0, 0x11, 0x00


	//----- nvinfo : EIATTR_KPARAM_INFO
	.align		4
.L_25:
        /*0028*/ 	.byte	0x04, 0x17
        /*002a*/ 	.short	(.L_27 - .L_26)
.L_26:
        /*002c*/ 	.word	0x00000000
        /*0030*/ 	.short	0x0002
        /*0032*/ 	.short	0x0010
        /*0034*/ 	.byte	0x00, 0xf5, 0x21, 0x00


	//----- nvinfo : EIATTR_KPARAM_INFO
	.align		4
.L_27:
        /*0038*/ 	.byte	0x04, 0x17
        /*003a*/ 	.short	(.L_29 - .L_28)
.L_28:
        /*003c*/ 	.word	0x00000000
        /*0040*/ 	.short	0x0001
        /*0042*/ 	.short	0x0008
        /*0044*/ 	.byte	0x00, 0xf5, 0x21, 0x00


	//----- nvinfo : EIATTR_KPARAM_INFO
	.align		4
.L_29:
        /*0048*/ 	.byte	0x04, 0x17
        /*004a*/ 	.short	(.L_31 - .L_30)
.L_30:
        /*004c*/ 	.word	0x00000000
        /*0050*/ 	.short	0x0000
        /*0052*/ 	.short	0x0000
        /*0054*/ 	.byte	0x00, 0xf5, 0x21, 0x00


	//----- nvinfo : EIATTR_SPARSE_MMA_MASK
	.align		4
.L_31:
        /*0058*/ 	.byte	0x03, 0x50
        /*005a*/ 	.short	0x0000


	//----- nvinfo : EIATTR_MAXREG_COUNT
	.align		4
        /*005c*/ 	.byte	0x03, 0x1b
        /*005e*/ 	.short	0x00ff


	//----- nvinfo : EIATTR_MERCURY_ISA_VERSION
	.align		4
        /*0060*/ 	.byte	0x03, 0x5f
        /*0062*/ 	.short	0x0101


	//----- nvinfo : EIATTR_VRC_CTA_INIT_COUNT
	.align		4
        /*0064*/ 	.byte	0x02, 0x4a
	.zero		1
	.zero		1


	//----- nvinfo : EIATTR_EXIT_INSTR_OFFSETS
	.align		4
        /*0068*/ 	.byte	0x04, 0x1c
        /*006a*/ 	.short	(.L_33 - .L_32)


	//   ....[0]....
.L_32:
        /*006c*/ 	.word	0x000000c0


	//   ....[1]....
        /*0070*/ 	.word	0x000008a0


	//----- nvinfo : EIATTR_CBANK_PARAM_SIZE
	.align		4
.L_33:
        /*0074*/ 	.byte	0x03, 0x19
        /*0076*/ 	.short	0x0020


	//----- nvinfo : EIATTR_PARAM_CBANK
	.align		4
        /*0078*/ 	.byte	0x04, 0x0a
        /*007a*/ 	.short	(.L_35 - .L_34)
	.align		4
.L_34:
        /*007c*/ 	.word	index@(.nv.constant0._Z15pvKernelProfilePKfS0_Pfii)
        /*0080*/ 	.short	0x0380
        /*0082*/ 	.short	0x0020


	//----- nvinfo : EIATTR_SW_WAR
	.align		4
.L_35:
        /*0084*/ 	.byte	0x04, 0x36
        /*0086*/ 	.short	(.L_37 - .L_36)
.L_36:
        /*0088*/ 	.word	0x00000008
.L_37:


//--------------------- .nv.info._Z14softmaxProfilePfi --------------------------
	.section	.nv.info._Z14softmaxProfilePfi,"",@"SHT_CUDA_INFO"
	.sectionflags	@""
	.align	4


	//----- nvinfo : EIATTR_CUDA_API_VERSION
	.align		4
        /*0000*/ 	.byte	0x04, 0x37
        /*0002*/ 	.short	(.L_39 - .L_38)
.L_38:
        /*0004*/ 	.word	0x00000082


	//----- nvinfo : EIATTR_KPARAM_INFO
	.align		4
.L_39:
        /*0008*/ 	.byte	0x04, 0x17
        /*000a*/ 	.short	(.L_41 - .L_40)
.L_40:
        /*000c*/ 	.word	0x00000000
        /*0010*/ 	.short	0x0001
        /*0012*/ 	.short	0x0008
        /*0014*/ 	.byte	0x00, 0xf0, 0x11, 0x00


	//----- nvinfo : EIATTR_KPARAM_INFO
	.align		4
.L_41:
        /*0018*/ 	.byte	0x04, 0x17
        /*001a*/ 	.short	(.L_43 - .L_42)
.L_42:
        /*001c*/ 	.word	0x00000000
        /*0020*/ 	.short	0x0000
        /*0022*/ 	.short	0x0000
        /*0024*/ 	.byte	0x00, 0xf5, 0x21, 0x00


	//----- nvinfo : EIATTR_SPARSE_MMA_MASK
	.align		4
.L_43:
        /*0028*/ 	.byte	0x03, 0x50
        /*002a*/ 	.short	0x0000


	//----- nvinfo : EIATTR_MAXREG_COUNT
	.align		4
        /*002c*/ 	.byte	0x03, 0x1b
        /*002e*/ 	.short	0x00ff


	//----- nvinfo : EIATTR_NUM_BARRIERS
	.align		4
        /*0030*/ 	.byte	0x02, 0x4c
        /*0032*/ 	.byte	0x01
	.zero		1


	//----- nvinfo : EIATTR_MERCURY_ISA_VERSION
	.align		4
        /*0034*/ 	.byte	0x03, 0x5f
        /*0036*/ 	.short	0x0101


	//----- nvinfo : EIATTR_COOP_GROUP_MASK_REGIDS
	.align		4
        /*0038*/ 	.byte	0x04, 0x29
        /*003a*/ 	.short	(.L_45 - .L_44)


	//   ....[0]....
.L_44:
        /*003c*/ 	.word	0xffffffff


	//   ....[1]....
        /*0040*/ 	.word	0xffffffff


	//   ....[2]....
        /*0044*/ 	.word	0xffffffff


	//   ....[3]....
        /*0048*/ 	.word	0xffffffff


	//   ....[4]....
        /*004c*/ 	.word	0xffffffff


	//   ....[5]....
        /*0050*/ 	.word	0xffffffff


	//   ....[6]....
        /*0054*/ 	.word	0xffffffff


	//   ....[7]....
        /*0058*/ 	.word	0xffffffff


	//   ....[8]....
        /*005c*/ 	.word	0xffffffff


	//   ....[9]....
        /*0060*/ 	.word	0xffffffff


	//   ....[10]....
        /*0064*/ 	.word	0xffffffff


	//   ....[11]....
        /*0068*/ 	.word	0xffffffff


	//   ....[12]....
        /*006c*/ 	.word	0xffffffff


	//   ....[13]....
        /*0070*/ 	.word	0xffffffff


	//   ....[14]....
        /*0074*/ 	.word	0xffffffff


	//   ....[15]....
        /*0078*/ 	.word	0xffffffff


	//   ....[16]....
        /*007c*/ 	.word	0xffffffff


	//   ....[17]....
        /*0080*/ 	.word	0xffffffff


	//   ....[18]....
        /*0084*/ 	.word	0xffffffff


	//   ....[19]....
        /*0088*/ 	.word	0xffffffff


	//   ....[20]....
        /*008c*/ 	.word	0x0500000c


	//   ....[21]....
        /*0090*/ 	.word	0x0500000c


	//   ....[22]....
        /*0094*/ 	.word	0x0500000c


	//   ....[23]....
        /*0098*/ 	.word	0x0500000c


	//   ....[24]....
        /*009c*/ 	.word	0x0500000c


	//   ....[25]....
        /*00a0*/ 	.word	0x0500000c


	//   ....[26]....
        /*00a4*/ 	.word	0x0500000c


	//   ....[27]....
        /*00a8*/ 	.word	0x0500000c


	//   ....[28]....
        /*00ac*/ 	.word	0x0500000c


	//   ....[29]....
        /*00b0*/ 	.word	0x0500000c


	//----- nvinfo : EIATTR_COOP_GROUP_INSTR_OFFSETS
	.align		4
.L_45:
        /*00b4*/ 	.byte	0x04, 0x28
        /*00b6*/ 	.short	(.L_47 - .L_46)


	//   ....[0]....
.L_46:
        /*00b8*/ 	.word	0x00000160


	//   ....[1]....
        /*00bc*/ 	.word	0x000001b0


	//   ....[2]....
        /*00c0*/ 	.word	0x000001f0


	//   ....[3]....
        /*00c4*/ 	.word	0x00000240


	//   ....[4]....
        /*00c8*/ 	.word	0x000002c0


	//   ....[5]....
        /*00cc*/ 	.word	0x00000360


	//   ....[6]....
        /*00d0*/ 	.word	0x00000380


	//   ....[7]....
        /*00d4*/ 	.word	0x000003a0


	//   ....[8]....
        /*00d8*/ 	.word	0x000003c0


	//   ....[9]....
        /*00dc*/ 	.word	0x000003e0


	//   ....[10]....
        /*00e0*/ 	.word	0x00000650


	//   ....[11]....
        /*00e4*/ 	.word	0x000006e0


	//   ....[12]....
        /*00e8*/ 	.word	0x00000760


	//   ....[13]....
        /*00ec*/ 	.word	0x00000780


	//   ....[14]....
        /*00f0*/ 	.word	0x000007a0


	//   ....[15]....
        /*00f4*/ 	.word	0x00000830


	//   ....[16]....
        /*00f8*/ 	.word	0x00000850


	//   ....[17]....
        /*00fc*/ 	.word	0x00000870


	//   ....[18]....
        /*0100*/ 	.word	0x00000890


	//   ....[19]....
        /*0104*/ 	.word	0x000008b0


	//   ....[20]....
        /*0108*/ 	.word	0x00000b30


	//   ....[21]....
        /*010c*/ 	.word	0x00000ba0


	//   ....[22]....
        /*0110*/ 	.word	0x00000c10


	//   ....[23]....
        /*0114*/ 	.word	0x00000c80


	//   ....[24]....
        /*0118*/ 	.word	0x00000cf0


	//   ....[25]....
        /*011c*/ 	.word	0x00000d70


	//   ....[26]....
        /*0120*/ 	.word	0x00000de0


	//   ....[27]....
        /*0124*/ 	.word	0x00000e50


	//   ....[28]....
        /*0128*/ 	.word	0x00000ec0


	//   ....[29]....
        /*012c*/ 	.word	0x00000f30


	//----- nvinfo : EIATTR_VRC_CTA_INIT_COUNT
	.align		4
.L_47:
        /*0130*/ 	.byte	0x02, 0x4a
	.zero		1
	.zero		1


	//----- nvinfo : EIATTR_EXIT_INSTR_OFFSETS
	.align		4
        /*0134*/ 	.byte	0x04, 0x1c
        /*0136*/ 	.short	(.L_49 - .L_48)


	//   ....[0]....
.L_48:
        /*0138*/ 	.word	0x00000940


	//   ....[1]....
        /*013c*/ 	.word	0x00000ad0


	//----- nvinfo : EIATTR_CRS_STACK_SIZE
	.align		4
.L_49:
        /*0140*/ 	.byte	0x04, 0x1e
        /*0142*/ 	.short	(.L_51 - .L_50)
.L_50:
        /*0144*/ 	.word	0x00000000


	//----- nvinfo : EIATTR_CBANK_PARAM_SIZE
	.align		4
.L_51:
        /*0148*/ 	.byte	0x03, 0x19
        /*014a*/ 	.short	0x000c


	//----- nvinfo : EIATTR_PARAM_CBANK
	.align		4
        /*014c*/ 	.byte	0x04, 0x0a
        /*014e*/ 	.short	(.L_53 - .L_52)
	.align		4
.L_52:
        /*0150*/ 	.word	index@(.nv.constant0._Z14softmaxProfilePfi)
        /*0154*/ 	.short	0x0380
        /*0156*/ 	.short	0x000c


	//----- nvinfo : EIATTR_SW_WAR
	.align		4
.L_53:
        /*0158*/ 	.byte	0x04, 0x36
        /*015a*/ 	.short	(.L_55 - .L_54)
.L_54:
        /*015c*/ 	.word	0x00000008
.L_55:


//--------------------- .nv.info._Z16qktKernelProfilePKfS0_Pfiif --------------------------
	.section	.nv.info._Z16qktKernelProfilePKfS0_Pfiif,"",@"SHT_CUDA_INFO"
	.sectionflags	@""
	.align	4


	//----- nvinfo : EIATTR_CUDA_API_VERSION
	.align		4
        /*0000*/ 	.byte	0x04, 0x37
        /*0002*/ 	.short	(.L_57 - .L_56)
.L_56:
        /*0004*/ 	.word	0x00000082


	//----- nvinfo : EIATTR_KPARAM_INFO
	.align		4
.L_57:
        /*0008*/ 	.byte	0x04, 0x17
        /*000a*/ 	.short	(.L_59 - .L_58)
.L_58:
        /*000c*/ 	.word	0x00000000
        /*0010*/ 	.short	0x0005
        /*0012*/ 	.short	0x0020
        /*0014*/ 	.byte	0x00, 0xf0, 0x11, 0x00


	//----- nvinfo : EIATTR_KPARAM_INFO
	.align		4
.L_59:
        /*0018*/ 	.byte	0x04, 0x17
        /*001a*/ 	.short	(.L_61 - .L_60)
.L_60:
        /*001c*/ 	.word	0x00000000
        /*0020*/ 	.short	0x0004
        /*0022*/ 	.short	0x001c
        /*0024*/ 	.byte	0x00, 0xf0, 0x11, 0x00


	//----- nvinfo : EIATTR_KPARAM_INFO
	.align		4
.L_61:
        /*0028*/ 	.byte	0x04, 0x17
        /*002a*/ 	.short	(.L_63 - .L_62)
.L_62:
        /*002c*/ 	.word	0x00000000
        /*0030*/ 	.short	0x0003
        /*0032*/ 	.short	0x0018
        /*0034*/ 	.byte	0x00, 0xf0, 0x11, 0x00


	//----- nvinfo : EIATTR_KPARAM_INFO
	.align		4
.L_63:
        /*0038*/ 	.byte	0x04, 0x17
        /*003a*/ 	.short	(.L_65 - .L_64)
.L_64:
        /*003c*/ 	.word	0x00000000
        /*0040*/ 	.short	0x0002
        /*0042*/ 	.short	0x0010
        /*0044*/ 	.byte	0x00, 0xf5, 0x21, 0x00


	//----- nvinfo : EIATTR_KPARAM_INFO
	.align		4
.L_65:
        /*0048*/ 	.byte	0x04, 0x17
        /*004a*/ 	.short	(.L_67 - .L_66)
.L_66:
        /*004c*/ 	.word	0x00000000
        /*0050*/ 	.short	0x0001
        /*0052*/ 	.short	0x0008
        /*0054*/ 	.byte	0x00, 0xf5, 0x21, 0x00


	//----- nvinfo : EIATTR_KPARAM_INFO
	.align		4
.L_67:
        /*0058*/ 	.byte	0x04, 0x17
        /*005a*/ 	.short	(.L_69 - .L_68)
.L_68:
        /*005c*/ 	.word	0x00000000
        /*0060*/ 	.short	0x0000
        /*0062*/ 	.short	0x0000
        /*0064*/ 	.byte	0x00, 0xf5, 0x21, 0x00


	//----- nvinfo : EIATTR_SPARSE_MMA_MASK
	.align		4
.L_69:
        /*0068*/ 	.byte	0x03, 0x50
        /*006a*/ 	.short	0x0000


	//----- nvinfo : EIATTR_MAXREG_COUNT
	.align		4
        /*006c*/ 	.byte	0x03, 0x1b
        /*006e*/ 	.short	0x00ff


	//----- nvinfo : EIATTR_MERCURY_ISA_VERSION
	.align		4
        /*0070*/ 	.byte	0x03, 0x5f
        /*0072*/ 	.short	0x0101


	//----- nvinfo : EIATTR_VRC_CTA_INIT_COUNT
	.align		4
        /*0074*/ 	.byte	0x02, 0x4a
	.zero		1
	.zero		1


	//----- nvinfo : EIATTR_EXIT_INSTR_OFFSETS
	.align		4
        /*0078*/ 	.byte	0x04, 0x1c
        /*007a*/ 	.short	(.L_71 - .L_70)


	//   ....[0]....
.L_70:
        /*007c*/ 	.word	0x000000c0


	//   ....[1]....
        /*0080*/ 	.word	0x00000bf0


	//----- nvinfo : EIATTR_CBANK_PARAM_SIZE
	.align		4
.L_71:
        /*0084*/ 	.byte	0x03, 0x19
        /*0086*/ 	.short	0x0024


	//----- nvinfo : EIATTR_PARAM_CBANK
	.align		4
        /*0088*/ 	.byte	0x04, 0x0a
        /*008a*/ 	.short	(.L_73 - .L_72)
	.align		4
.L_72:
        /*008c*/ 	.word	index@(.nv.constant0._Z16qktKernelProfilePKfS0_Pfiif)
        /*0090*/ 	.short	0x0380
        /*0092*/ 	.short	0x0024


	//----- nvinfo : EIATTR_SW_WAR
	.align		4
.L_73:
        /*0094*/ 	.byte	0x04, 0x36
        /*0096*/ 	.short	(.L_75 - .L_74)
.L_74:
        /*0098*/ 	.word	0x00000008
.L_75:


//--------------------- .nv.callgraph             --------------------------
	.section	.nv.callgraph,"",@"SHT_CUDA_CALLGRAPH"
	.align	4
	.sectionentsize	8
	.align		4
        /*0000*/ 	.word	0x00000000
	.align		4
        /*0004*/ 	.word	0xffffffff
	.align		4
        /*0008*/ 	.word	0x00000000
	.align		4
        /*000c*/ 	.word	0xfffffffe
	.align		4
        /*0010*/ 	.word	0x00000000
	.align		4
        /*0014*/ 	.word	0xfffffffd
	.align		4
        /*0018*/ 	.word	0x00000000
	.align		4
        /*001c*/ 	.word	0xfffffffc


//--------------------- .text._Z15pvKernelProfilePKfS0_Pfii --------------------------
	.section	.text._Z15pvKernelProfilePKfS0_Pfii,"ax",@progbits
	.align	128
        .global         _Z15pvKernelProfilePKfS0_Pfii
        .type           _Z15pvKernelProfilePKfS0_Pfii,@function
        .size           _Z15pvKernelProfilePKfS0_Pfii,(.L_x_50 - _Z15pvKernelProfilePKfS0_Pfii)
        .other          _Z15pvKernelProfilePKfS0_Pfii,@"STO_CUDA_ENTRY STV_DEFAULT"
_Z15pvKernelProfilePKfS0_Pfii:
.text._Z15pvKernelProfilePKfS0_Pfii:
[----:B------:R-:W-:Y:S01]  /*0000*/  LDC R1, c[0x0][0x37c] ;  /* 0x0000df00ff017b82 */ /* 0x000fe20000000800 */
[----:B------:R-:W0:Y:S07]  /*0010*/  S2R R5, SR_TID.X ;  /* 0x0000000000057919 */ /* 0x000e2e0000002100 */
[----:B------:R-:W1:Y:S01]  /*0020*/  LDC R19, c[0x0][0x364] ;  /* 0x0000d900ff137b82 */ /* 0x000e620000000800 */
[----:B------:R-:W1:Y:S07]  /*0030*/  S2R R4, SR_TID.Y ;  /* 0x0000000000047919 */ /* 0x000e6e0000002200 */
[----:B------:R-:W0:Y:S08]  /*0040*/  S2UR UR5, SR_CTAID.X ;  /* 0x00000000000579c3 */ /* 0x000e300000002500 */
[----:B------:R-:W0:Y:S08]  /*0050*/  LDC R0, c[0x0][0x360] ;  /* 0x0000d800ff007b82 */ /* 0x000e300000000800 */
[----:B------:R-:W1:Y:S08]  /*0060*/  S2UR UR4, SR_CTAID.Y ;  /* 0x00000000000479c3 */ /* 0x000e700000002600 */
[----:B------:R-:W2:Y:S01]  /*0070*/  LDC.64 R2, c[0x0][0x398] ;  /* 0x0000e600ff027b82 */ /* 0x000ea20000000a00 */
[----:B0-----:R-:W-:-:S02]  /*0080*/  IMAD R0, R0, UR5, R5 ;  /* 0x0000000500007c24 */ /* 0x001fc4000f8e0205 */
[----:B-1----:R-:W-:-:S03]  /*0090*/  IMAD R19, R19, UR4, R4 ;  /* 0x0000000413137c24 */ /* 0x002fc6000f8e0204 */
[----:B--2---:R-:W-:-:S04]  /*00a0*/  ISETP.GE.AND P0, PT, R0, R3, PT ;  /* 0x000000030000720c */ /* 0x004fc80003f06270 */
[----:B------:R-:W-:-:S13]  /*00b0*/  ISETP.GE.OR P0, PT, R19, R2, P0 ;  /* 0x000000021300720c */ /* 0x000fda0000706670 */
[----:B------:R-:W-:Y:S05]  /*00c0*/  @P0 EXIT ;  /* 0x000000000000094d */ /* 0x000fea0003800000 */
[C---:B------:R-:W-:Y:S01]  /*00d0*/  ISETP.GE.U32.AND P1, PT, R2.reuse, 0x8, PT ;  /* 0x000000080200780c */ /* 0x040fe20003f26070 */
[----:B------:R-:W0:Y:S01]  /*00e0*/  LDCU.64 UR4, c[0x0][0x358] ;  /* 0x00006b00ff0477ac */ /* 0x000e220008000a00 */
[----:B------:R-:W-:Y:S01]  /*00f0*/  LOP3.LUT R27, R2, 0x7, RZ, 0xc0, !PT ;  /* 0x00000007021b7812 */ /* 0x000fe200078ec0ff */
[----:B------:R-:W-:Y:S02]  /*0100*/  HFMA2 R24, -RZ, RZ, 0, 0 ;  /* 0x00000000ff187431 */ /* 0x000fe400000001ff */
[----:B------:R-:W-:Y:S01]  /*0110*/  IMAD R18, R19, R2, RZ ;  /* 0x0000000213127224 */ /* 0x000fe200078e02ff */
[----:B------:R-:W-:Y:S02]  /*0120*/  MOV R21, RZ ;  /* 0x000000ff00157202 */ /* 0x000fe40000000f00 */
[----:B------:R-:W-:-:S05]  /*0130*/  ISETP.NE.AND P0, PT, R27, RZ, PT ;  /* 0x000000ff1b00720c */ /* 0x000fca0003f05270 */
[----:B------:R-:W-:Y:S08]  /*0140*/  @!P1 BRA `(.L_x_0) ;  /* 0x0000000000c49947 */ /* 0x000ff00003800000 */
[----:B------:R-:W1:Y:S01]  /*0150*/  LDC.64 R4, c[0x0][0x380] ;  /* 0x0000e000ff047b82 */ /* 0x000e620000000a00 */
[----:B------:R-:W-:Y:S02]  /*0160*/  LOP3.LUT R21, R2, 0x7ffffff8, RZ, 0xc0, !PT ;  /* 0x7ffffff802157812 */ /* 0x000fe400078ec0ff */
[----:B------:R-:W-:Y:S02]  /*0170*/  MOV R24, RZ ;  /* 0x000000ff00187202 */ /* 0x000fe40000000f00 */
[----:B------:R-:W-:Y:S02]  /*0180*/  MOV R20, R0 ;  /* 0x0000000000147202 */ /* 0x000fe40000000f00 */
[----:B------:R-:W-:Y:S01]  /*0190*/  IADD3 R22, PT, PT, -R21, RZ, RZ ;  /* 0x000000ff15167210 */ /* 0x000fe20007ffe1ff */
[----:B-1----:R-:W-:-:S03]  /*01a0*/  IMAD.WIDE.U32 R4, R18, 0x4, R4 ;  /* 0x0000000412047825 */ /* 0x002fc600078e0004 */
[----:B------:R-:W-:-:S04]  /*01b0*/  IADD3 R6, P1, PT, R4, 0x10, RZ ;  /* 0x0000001004067810 */ /* 0x000fc80007f3e0ff */
[----:B------:R-:W-:-:S09]  /*01c0*/  IADD3.X R7, PT, PT, RZ, R5, RZ, P1, !PT ;  /* 0x00000005ff077210 */ /* 0x000fd20000ffe4ff */
.L_x_1:
[----:B------:R-:W1:Y:S01]  /*01d0*/  LDC.64 R16, c[0x0][0x388] ;  /* 0x0000e200ff107b82 */ /* 0x000e620000000a00 */
[----:B------:R-:W-:Y:S02]  /*01e0*/  MOV R4, R6 ;  /* 0x0000000600047202 */ /* 0x000fe40000000f00 */
[----:B------:R-:W-:-:S05]  /*01f0*/  MOV R5, R7 ;  /* 0x0000000700057202 */ /* 0x000fca0000000f00 */
[----:B0-----:R-:W2:Y:S04]  /*0200*/  LDG.E.CONSTANT R25, desc[UR4][R4.64+-0x10] ;  /* 0xfffff00404197981 */ /* 0x001ea8000c1e9900 */
[----:B------:R-:W3:Y:S04]  /*0210*/  LDG.E.CONSTANT R23, desc[UR4][R4.64+-0xc] ;  /* 0xfffff40404177981 */ /* 0x000ee8000c1e9900 */
[----:B------:R-:W4:Y:S04]  /*0220*/  LDG.E.CONSTANT R29, desc[UR4][R4.64+-0x8] ;  /* 0xfffff804041d7981 */ /* 0x000f28000c1e9900 */
[----:B------:R-:W5:Y:S01]  /*0230*/  LDG.E.CONSTANT R28, desc[UR4][R4.64+-0x4] ;  /* 0xfffffc04041c7981 */ /* 0x000f62000c1e9900 */
[----:B-1----:R-:W-:-:S05]  /*0240*/  IMAD.WIDE R16, R20, 0x4, R16 ;  /* 0x0000000414107825 */ /* 0x002fca00078e0210 */
[----:B------:R0:W2:Y:S01]  /*0250*/  LDG.E.CONSTANT R26, desc[UR4][R16.64] ;  /* 0x00000004101a7981 */ /* 0x0000a2000c1e9900 */
[----:B------:R-:W-:-:S04]  /*0260*/  IMAD.WIDE R14, R3, 0x4, R16 ;  /* 0x00000004030e7825 */ /* 0x000fc800078e0210 */
[C---:B------:R-:W-:Y:S02]  /*0270*/  IMAD.WIDE R6, R3.reuse, 0x4, R14 ;  /* 0x0000000403067825 */ /* 0x040fe400078e020e */
[----:B------:R-:W3:Y:S02]  /*0280*/  LDG.E.CONSTANT R14, desc[UR4][R14.64] ;  /* 0x000000040e0e7981 */ /* 0x000ee4000c1e9900 */
[C---:B------:R-:W-:Y:S02]  /*0290*/  IMAD.WIDE R10, R3.reuse, 0x4, R6 ;  /* 0x00000004030a7825 */ /* 0x040fe400078e0206 */
[----:B------:R-:W4:Y:S02]  /*02a0*/  LDG.E.CONSTANT R6, desc[UR4][R6.64] ;  /* 0x0000000406067981 */ /* 0x000f24000c1e9900 */
[C---:B------:R-:W-:Y:S02]  /*02b0*/  IMAD.WIDE R8, R3.reuse, 0x4, R10 ;  /* 0x0000000403087825 */ /* 0x040fe400078e020a */
[----:B------:R-:W5:Y:S02]  /*02c0*/  LDG.E.CONSTANT R10, desc[UR4][R10.64] ;  /* 0x000000040a0a7981 */ /* 0x000f64000c1e9900 */
[----:B------:R-:W-:-:S02]  /*02d0*/  IMAD.WIDE R12, R3, 0x4, R8 ;  /* 0x00000004030c7825 */ /* 0x000fc400078e0208 */
[----:B------:R-:W5:Y:S04]  /*02e0*/  LDG.E.CONSTANT R7, desc[UR4][R4.64] ;  /* 0x0000000404077981 */ /* 0x000f68000c1e9900 */
[----:B------:R-:W5:Y:S01]  /*02f0*/  LDG.E.CONSTANT R8, desc[UR4][R8.64] ;  /* 0x0000000408087981 */ /* 0x000f62000c1e9900 */
[----:B0-----:R-:W-:-:S03]  /*0300*/  IMAD.WIDE R16, R3, 0x4, R12 ;  /* 0x0000000403107825 */ /* 0x001fc600078e020c */
[----:B------:R-:W5:Y:S04]  /*0310*/  LDG.E.CONSTANT R12, desc[UR4][R12.64] ;  /* 0x000000040c0c7981 */ /* 0x000f68000c1e9900 */
[----:B------:R-:W5:Y:S04]  /*0320*/  LDG.E.CONSTANT R15, desc[UR4][R16.64] ;  /* 0x00000004100f7981 */ /* 0x000f68000c1e9900 */
[----:B------:R-:W5:Y:S04]  /*0330*/  LDG.E.CONSTANT R9, desc[UR4][R4.64+0x4] ;  /* 0x0000040404097981 */ /* 0x000f68000c1e9900 */
[----:B------:R-:W5:Y:S01]  /*0340*/  LDG.E.CONSTANT R11, desc[UR4][R4.64+0xc] ;  /* 0x00000c04040b7981 */ /* 0x000f62000c1e9900 */
[----:B--2---:R-:W-:Y:S01]  /*0350*/  FFMA R26, R25, R26, R24 ;  /* 0x0000001a191a7223 */ /* 0x004fe20000000018 */
[----:B------:R-:W-:-:S02]  /*0360*/  IMAD.WIDE R24, R3, 0x4, R16 ;  /* 0x0000000403187825 */ /* 0x000fc400078e0210 */
[----:B------:R-:W2:Y:S04]  /*0370*/  LDG.E.CONSTANT R16, desc[UR4][R4.64+0x8] ;  /* 0x0000080404107981 */ /* 0x000ea8000c1e9900 */
[----:B------:R-:W2:Y:S01]  /*0380*/  LDG.E.CONSTANT R24, desc[UR4][R24.64] ;  /* 0x0000000418187981 */ /* 0x000ea2000c1e9900 */
[----:B---3--:R-:W-:Y:S01]  /*0390*/  FFMA R14, R23, R14, R26 ;  /* 0x0000000e170e7223 */ /* 0x008fe2000000001a */
[----:B------:R-:W-:-:S03]  /*03a0*/  IADD3 R22, PT, PT, R22, 0x8, RZ ;  /* 0x0000000816167810 */ /* 0x000fc60007ffe0ff */
[----:B----4-:R-:W-:Y:S01]  /*03b0*/  FFMA R29, R29, R6, R14 ;  /* 0x000000061d1d7223 */ /* 0x010fe2000000000e */
[----:B------:R-:W-:-:S03]  /*03c0*/  ISETP.NE.AND P1, PT, R22, RZ, PT ;  /* 0x000000ff1600720c */ /* 0x000fc60003f25270 */
[----:B-----5:R-:W-:Y:S01]  /*03d0*/  FFMA R10, R28, R10, R29 ;  /* 0x0000000a1c0a7223 */ /* 0x020fe2000000001d */
[----:B------:R-:W-:-:S03]  /*03e0*/  IADD3 R6, P2, PT, R4, 0x20, RZ ;  /* 0x0000002004067810 */ /* 0x000fc60007f5e0ff */
[----:B------:R-:W-:Y:S01]  /*03f0*/  FFMA R8, R7, R8, R10 ;  /* 0x0000000807087223 */ /* 0x000fe2000000000a */
[----:B------:R-:W-:Y:S02]  /*0400*/  IADD3.X R7, PT, PT, RZ, R5, RZ, P2, !PT ;  /* 0x00000005ff077210 */ /* 0x000fe400017fe4ff */
[----:B------:R-:W-:Y:S01]  /*0410*/  LEA R20, R3, R20, 0x3 ;  /* 0x0000001403147211 */ /* 0x000fe200078e18ff */
[----:B------:R-:W-:-:S04]  /*0420*/  FFMA R9, R9, R12, R8 ;  /* 0x0000000c09097223 */ /* 0x000fc80000000008 */
[----:B--2---:R-:W-:-:S04]  /*0430*/  FFMA R16, R16, R15, R9 ;  /* 0x0000000f10107223 */ /* 0x004fc80000000009 */
[----:B------:R-:W-:Y:S01]  /*0440*/  FFMA R24, R11, R24, R16 ;  /* 0x000000180b187223 */ /* 0x000fe20000000010 */
[----:B------:R-:W-:Y:S06]  /*0450*/  @P1 BRA `(.L_x_1) ;  /* 0xfffffffc005c1947 */ /* 0x000fec000383ffff */
.L_x_0:
[----:B------:R-:W-:Y:S05]  /*0460*/  @!P0 BRA `(.L_x_2) ;  /* 0x0000000000fc8947 */ /* 0x000fea0003800000 */
[----:B------:R-:W-:Y:S02]  /*0470*/  ISETP.GE.U32.AND P1, PT, R27, 0x4, PT ;  /* 0x000000041b00780c */ /* 0x000fe40003f26070 */
[----:B------:R-:W-:-:S04]  /*0480*/  LOP3.LUT R16, R2, 0x3, RZ, 0xc0, !PT ;  /* 0x0000000302107812 */ /* 0x000fc800078ec0ff */
[----:B------:R-:W-:-:S07]  /*0490*/  ISETP.NE.AND P0, PT, R16, RZ, PT ;  /* 0x000000ff1000720c */ /* 0x000fce0003f05270 */
[----:B------:R-:W-:Y:S06]  /*04a0*/  @!P1 BRA `(.L_x_3) ;  /* 0x00000000006c9947 */ /* 0x000fec0003800000 */
[----:B------:R-:W1:Y:S01]  /*04b0*/  LDC.64 R10, c[0x0][0x388] ;  /* 0x0000e200ff0a7b82 */ /* 0x000e620000000a00 */
[----:B------:R-:W2:Y:S01]  /*04c0*/  LDCU.64 UR6, c[0x0][0x380] ;  /* 0x00007000ff0677ac */ /* 0x000ea20008000a00 */
[----:B------:R-:W-:Y:S01]  /*04d0*/  IMAD R7, R21, R3, R0 ;  /* 0x0000000315077224 */ /* 0x000fe200078e0200 */
[CC--:B------:R-:W-:Y:S02]  /*04e0*/  IADD3 R5, PT, PT, R18.reuse, R21.reuse, RZ ;  /* 0x0000001512057210 */ /* 0x0c0fe40007ffe0ff */
[----:B------:R-:W-:-:S03]  /*04f0*/  IADD3 R6, P1, PT, R18, R21, RZ ;  /* 0x0000001512067210 */ /* 0x000fc60007f3e0ff */
[----:B------:R-:W3:Y:S01]  /*0500*/  LDC.64 R14, c[0x0][0x380] ;  /* 0x0000e000ff0e7b82 */ /* 0x000ee20000000a00 */
[----:B-1----:R-:W-:-:S04]  /*0510*/  IMAD.WIDE R10, R7, 0x4, R10 ;  /* 0x00000004070a7825 */ /* 0x002fc800078e020a */
[----:B------:R-:W-:Y:S02]  /*0520*/  IMAD.WIDE R12, R3, 0x4, R10 ;  /* 0x00000004030c7825 */ /* 0x000fe400078e020a */
[----:B0-----:R-:W4:Y:S02]  /*0530*/  LDG.E.CONSTANT R10, desc[UR4][R10.64] ;  /* 0x000000040a0a7981 */ /* 0x001f24000c1e9900 */
[----:B---3--:R-:W-:Y:S01]  /*0540*/  IMAD.WIDE.U32 R14, R5, 0x4, R14 ;  /* 0x00000004050e7825 */ /* 0x008fe200078e000e */
[----:B------:R-:W-:Y:S02]  /*0550*/  IADD3.X R5, PT, PT, RZ, RZ, RZ, P1, !PT ;  /* 0x000000ffff057210 */ /* 0x000fe40000ffe4ff */
[----:B--2---:R-:W-:-:S03]  /*0560*/  LEA R4, P1, R6, UR6, 0x2 ;  /* 0x0000000606047c11 */ /* 0x004fc6000f8210ff */
[----:B------:R-:W4:Y:S01]  /*0570*/  LDG.E.CONSTANT R15, desc[UR4][R14.64] ;  /* 0x000000040e0f7981 */ /* 0x000f22000c1e9900 */
[----:B------:R-:W-:Y:S01]  /*0580*/  LEA.HI.X R5, R6, UR7, R5, 0x2, P1 ;  /* 0x0000000706057c11 */ /* 0x000fe200088f1405 */
[C---:B------:R-:W-:Y:S02]  /*0590*/  IMAD.WIDE R6, R3.reuse, 0x4, R12 ;  /* 0x0000000403067825 */ /* 0x040fe400078e020c */
[----:B------:R-:W2:Y:S04]  /*05a0*/  LDG.E.CONSTANT R12, desc[UR4][R12.64] ;  /* 0x000000040c0c7981 */ /* 0x000ea8000c1e9900 */
[----:B------:R-:W2:Y:S01]  /*05b0*/  LDG.E.CONSTANT R17, desc[UR4][R4.64+0x4] ;  /* 0x0000040404117981 */ /* 0x000ea2000c1e9900 */
[----:B------:R-:W-:-:S03]  /*05c0*/  IMAD.WIDE R8, R3, 0x4, R6 ;  /* 0x0000000403087825 */ /* 0x000fc600078e0206 */
[----:B------:R-:W3:Y:S04]  /*05d0*/  LDG.E.CONSTANT R22, desc[UR4][R6.64] ;  /* 0x0000000406167981 */ /* 0x000ee8000c1e9900 */
[----:B------:R-:W3:Y:S04]  /*05e0*/  LDG.E.CONSTANT R20, desc[UR4][R4.64+0x8] ;  /* 0x0000080404147981 */ /* 0x000ee8000c1e9900 */
[----:B------:R-:W5:Y:S04]  /*05f0*/  LDG.E.CONSTANT R26, desc[UR4][R4.64+0xc] ;  /* 0x00000c04041a7981 */ /* 0x000f68000c1e9900 */
[----:B------:R-:W5:Y:S01]  /*0600*/  LDG.E.CONSTANT R8, desc[UR4][R8.64] ;  /* 0x0000000408087981 */ /* 0x000f62000c1e9900 */
[----:B------:R-:W-:Y:S01]  /*0610*/  IADD3 R21, PT, PT, R21, 0x4, RZ ;  /* 0x0000000415157810 */ /* 0x000fe20007ffe0ff */
[----:B----4-:R-:W-:-:S04]  /*0620*/  FFMA R24, R15, R10, R24 ;  /* 0x0000000a0f187223 */ /* 0x010fc80000000018 */
[----:B--2---:R-:W-:-:S04]  /*0630*/  FFMA R17, R17, R12, R24 ;  /* 0x0000000c11117223 */ /* 0x004fc80000000018 */
[----:B---3--:R-:W-:-:S04]  /*0640*/  FFMA R17, R20, R22, R17 ;  /* 0x0000001614117223 */ /* 0x008fc80000000011 */
[----:B-----5:R-:W-:-:S07]  /*0650*/  FFMA R24, R26, R8, R17 ;  /* 0x000000081a187223 */ /* 0x020fce0000000011 */
.L_x_3:
[----:B------:R-:W-:Y:S05]  /*0660*/  @!P0 BRA `(.L_x_2) ;  /* 0x00000000007c8947 */ /* 0x000fea0003800000 */
[----:B------:R-:W-:Y:S01]  /*0670*/  ISETP.NE.AND P1, PT, R16, 0x1, PT ;  /* 0x000000011000780c */ /* 0x000fe20003f25270 */
[----:B------:R-:W1:Y:S01]  /*0680*/  LDC.64 R12, c[0x0][0x380] ;  /* 0x0000e000ff0c7b82 */ /* 0x000e620000000a00 */
[----:B------:R-:W-:-:S04]  /*0690*/  LOP3.LUT R2, R2, 0x1, RZ, 0xc0, !PT ;  /* 0x0000000102027812 */ /* 0x000fc800078ec0ff */
[----:B------:R-:W-:-:S03]  /*06a0*/  ISETP.NE.U32.AND P0, PT, R2, 0x1, PT ;  /* 0x000000010200780c */ /* 0x000fc60003f05070 */
[----:B------:R-:W2:Y:S04]  /*06b0*/  LDC.64 R10, c[0x0][0x388] ;  /* 0x0000e200ff0a7b82 */ /* 0x000ea80000000a00 */
[CC--:B------:R-:W-:Y:S02]  /*06c0*/  @P1 IADD3 R15, PT, PT, R18.reuse, R21.reuse, RZ ;  /* 0x00000015120f1210 */ /* 0x0c0fe40007ffe0ff */
[----:B------:R-:W-:Y:S02]  /*06d0*/  @P1 IADD3 R2, P2, PT, R18, R21, RZ ;  /* 0x0000001512021210 */ /* 0x000fe40007f5e0ff */
[----:B------:R-:W3:Y:S02]  /*06e0*/  @P1 LDC.64 R8, c[0x0][0x380] ;  /* 0x0000e000ff081b82 */ /* 0x000ee40000000a00 */
[----:B------:R-:W-:-:S06]  /*06f0*/  @P1 IADD3.X R14, PT, PT, RZ, RZ, RZ, P2, !PT ;  /* 0x000000ffff0e1210 */ /* 0x000fcc00017fe4ff */
[----:B------:R-:W4:Y:S01]  /*0700*/  LDC.64 R6, c[0x0][0x380] ;  /* 0x0000e000ff067b82 */ /* 0x000f220000000a00 */
[----:B-1----:R-:W-:-:S04]  /*0710*/  @P1 IMAD.WIDE.U32 R12, R15, 0x4, R12 ;  /* 0x000000040f0c1825 */ /* 0x002fc800078e000c */
[C---:B------:R-:W-:Y:S01]  /*0720*/  @P1 IMAD R15, R21.reuse, R3, R0 ;  /* 0x00000003150f1224 */ /* 0x040fe200078e0200 */
[----:B------:R-:W-:Y:S01]  /*0730*/  @P1 IADD3 R21, PT, PT, R21, 0x2, RZ ;  /* 0x0000000215151810 */ /* 0x000fe20007ffe0ff */
[----:B0-----:R-:W5:Y:S01]  /*0740*/  @P1 LDG.E.CONSTANT R13, desc[UR4][R12.64] ;  /* 0x000000040c0d1981 */ /* 0x001f62000c1e9900 */
[----:B------:R-:W0:Y:S01]  /*0750*/  LDC.64 R4, c[0x0][0x388] ;  /* 0x0000e200ff047b82 */ /* 0x000e220000000a00 */
[----:B--2---:R-:W-:Y:S01]  /*0760*/  @P1 IMAD.WIDE R10, R15, 0x4, R10 ;  /* 0x000000040f0a1825 */ /* 0x004fe200078e020a */
[----:B------:R-:W-:Y:S02]  /*0770*/  @!P0 IADD3 R17, PT, PT, R18, R21, RZ ;  /* 0x0000001512118210 */ /* 0x000fe40007ffe0ff */
[----:B---3--:R-:W-:Y:S01]  /*0780*/  @P1 LEA R8, P2, R2, R8, 0x2 ;  /* 0x0000000802081211 */ /* 0x008fe200078410ff */
[----:B------:R-:W-:-:S03]  /*0790*/  @!P0 IMAD R21, R21, R3, R0 ;  /* 0x0000000315158224 */ /* 0x000fc600078e0200 */
[----:B------:R-:W-:Y:S01]  /*07a0*/  @P1 LEA.HI.X R9, R2, R9, R14, 0x2, P2 ;  /* 0x0000000902091211 */ /* 0x000fe200010f140e */
[----:B------:R-:W-:Y:S01]  /*07b0*/  @P1 IMAD.WIDE R14, R3, 0x4, R10 ;  /* 0x00000004030e1825 */ /* 0x000fe200078e020a */
[----:B------:R-:W5:Y:S03]  /*07c0*/  @P1 LDG.E.CONSTANT R2, desc[UR4][R10.64] ;  /* 0x000000040a021981 */ /* 0x000f66000c1e9900 */
[----:B----4-:R-:W-:Y:S01]  /*07d0*/  @!P0 IMAD.WIDE.U32 R6, R17, 0x4, R6 ;  /* 0x0000000411068825 */ /* 0x010fe200078e0006 */
[----:B------:R-:W2:Y:S04]  /*07e0*/  @P1 LDG.E.CONSTANT R9, desc[UR4][R8.64+0x4] ;  /* 0x0000040408091981 */ /* 0x000ea8000c1e9900 */
[----:B------:R-:W2:Y:S01]  /*07f0*/  @P1 LDG.E.CONSTANT R14, desc[UR4][R14.64] ;  /* 0x000000040e0e1981 */ /* 0x000ea2000c1e9900 */
[----:B0-----:R-:W-:-:S03]  /*0800*/  @!P0 IMAD.WIDE R4, R21, 0x4, R4 ;  /* 0x0000000415048825 */ /* 0x001fc600078e0204 */
[----:B------:R-:W3:Y:S04]  /*0810*/  @!P0 LDG.E.CONSTANT R7, desc[UR4][R6.64] ;  /* 0x0000000406078981 */ /* 0x000ee8000c1e9900 */
[----:B------:R-:W3:Y:S01]  /*0820*/  @!P0 LDG.E.CONSTANT R4, desc[UR4][R4.64] ;  /* 0x0000000404048981 */ /* 0x000ee2000c1e9900 */
[----:B-----5:R-:W-:-:S04]  /*0830*/  @P1 FFMA R2, R13, R2, R24 ;  /* 0x000000020d021223 */ /* 0x020fc80000000018 */
[----:B--2---:R-:W-:-:S04]  /*0840*/  @P1 FFMA R24, R9, R14, R2 ;  /* 0x0000000e09181223 */ /* 0x004fc80000000002 */
[----:B---3--:R-:W-:-:S07]  /*0850*/  @!P0 FFMA R24, R7, R4, R24 ;  /* 0x0000000407188223 */ /* 0x008fce0000000018 */
.L_x_2:
[----:B------:R-:W1:Y:S01]  /*0860*/  LDC.64 R4, c[0x0][0x390] ;  /* 0x0000e400ff047b82 */ /* 0x000e620000000a00 */
[----:B------:R-:W-:-:S04]  /*0870*/  IMAD R3, R19, R3, R0 ;  /* 0x0000000313037224 */ /* 0x000fc800078e0200 */
[----:B-1----:R-:W-:-:S05]  /*0880*/  IMAD.WIDE R2, R3, 0x4, R4 ;  /* 0x0000000403027825 */ /* 0x002fca00078e0204 */
[----:B0-----:R-:W-:Y:S01]  /*0890*/  STG.E desc[UR4][R2.64], R24 ;  /* 0x0000001802007986 */ /* 0x001fe2000c101904 */
[----:B------:R-:W-:Y:S05]  /*08a0*/  EXIT ;  /* 0x000000000000794d */ /* 0x000fea0003800000 */
.L_x_4:
[----:B------:R-:W-:-:S00]  /*08b0*/  BRA `(.L_x_4) ;  /* 0xfffffffc00fc7947 */ /* 0x000fc0000383ffff */
[----:B------:R-:W-:-:S00]  /*08c0*/  NOP ;  /* 0x0000000000007918 */ /* 0x000fc00000000000 */
        /* <DEDUP_REMOVED lines=11> */
.L_x_50:


//--------------------- .text._Z14softmaxProfilePfi --------------------------
	.section	.text._Z14softmaxProfilePfi,"ax",@progbits
	.align	128
        .global         _Z14softmaxProfilePfi
        .type           _Z14softmaxProfilePfi,@function
        .size           _Z14softmaxProfilePfi,(.L_x_49 - _Z14softmaxProfilePfi)
        .other          _Z14softmaxProfilePfi,@"STO_CUDA_ENTRY STV_DEFAULT"
_Z14softmaxProfilePfi:
.text._Z14softmaxProfilePfi:
[----:B------:R-:W-:Y:S01]  /*0000*/  LDC R1, c[0x0][0x37c] ;  /* 0x0000df00ff017b82 */ /* 0x000fe20000000800 */
[----:B------:R-:W0:Y:S07]  /*0010*/  S2R R7, SR_TID.X ;  /* 0x0000000000077919 */ /* 0x000e2e0000002100 */
[----:B------:R-:W0:Y:S01]  /*0020*/  LDC R0, c[0x0][0x388] ;  /* 0x0000e200ff007b82 */ /* 0x000e220000000800 */
[----:B------:R-:W1:Y:S01]  /*0030*/  LDCU.64 UR8, c[0x0][0x358] ;  /* 0x00006b00ff0877ac */ /* 0x000e620008000a00 */
[----:B------:R-:W-:Y:S01]  /*0040*/  BSSY.RECONVERGENT B0, `(.L_x_5) ;  /* 0x0000011000007945 */ /* 0x000fe20003800200 */
[----:B------:R-:W-:-:S05]  /*0050*/  IMAD.MOV.U32 R6, RZ, RZ, -0x800000 ;  /* 0xff800000ff067424 */ /* 0x000fca00078e00ff */
[----:B------:R-:W2:Y:S08]  /*0060*/  S2UR UR4, SR_CTAID.X ;  /* 0x00000000000479c3 */ /* 0x000eb00000002500 */
[----:B------:R-:W3:Y:S01]  /*0070*/  LDC.64 R4, c[0x0][0x380] ;  /* 0x0000e000ff047b82 */ /* 0x000ee20000000a00 */
[----:B0-----:R-:W-:Y:S01]  /*0080*/  ISETP.GE.AND P0, PT, R7, R0, PT ;  /* 0x000000000700720c */ /* 0x001fe20003f06270 */
[----:B--2---:R-:W-:-:S04]  /*0090*/  IMAD R3, R0, UR4, RZ ;  /* 0x0000000400037c24 */ /* 0x004fc8000f8e02ff */
[----:B---3--:R-:W-:-:S08]  /*00a0*/  IMAD.WIDE R4, R3, 0x4, R4 ;  /* 0x0000000403047825 */ /* 0x008fd000078e0204 */
[----:B-1----:R-:W-:Y:S05]  /*00b0*/  @P0 BRA `(.L_x_6) ;  /* 0x0000000000240947 */ /* 0x002fea0003800000 */
[----:B------:R-:W0:Y:S01]  /*00c0*/  LDC R8, c[0x0][0x360] ;  /* 0x0000d800ff087b82 */ /* 0x000e220000000800 */
[----:B------:R-:W-:Y:S02]  /*00d0*/  IMAD.MOV.U32 R6, RZ, RZ, -0x800000 ;  /* 0xff800000ff067424 */ /* 0x000fe400078e00ff */
[----:B------:R-:W-:-:S07]  /*00e0*/  IMAD.MOV.U32 R9, RZ, RZ, R7 ;  /* 0x000000ffff097224 */ /* 0x000fce00078e0007 */
.L_x_7:
[----:B------:R-:W-:-:S06]  /*00f0*/  IMAD.WIDE R2, R9, 0x4, R4 ;  /* 0x0000000409027825 */ /* 0x000fcc00078e0204 */
[----:B------:R-:W2:Y:S01]  /*0100*/  LDG.E R3, desc[UR8][R2.64] ;  /* 0x0000000802037981 */ /* 0x000ea2000c1e1900 */
[----:B0-----:R-:W-:-:S05]  /*0110*/  IMAD.IADD R9, R8, 0x1, R9 ;  /* 0x0000000108097824 */ /* 0x001fca00078e0209 */
[----:B------:R-:W-:Y:S02]  /*0120*/  ISETP.GE.AND P0, PT, R9, R0, PT ;  /* 0x000000000900720c */ /* 0x000fe40003f06270 */
[----:B--2---:R-:W-:-:S11]  /*0130*/  FMNMX R6, R3, R6, !PT ;  /* 0x0000000603067209 */ /* 0x004fd60007800000 */
[----:B------:R-:W-:Y:S05]  /*0140*/  @!P0 BRA `(.L_x_7) ;  /* 0xfffffffc00e88947 */ /* 0x000fea000383ffff */
.L_x_6:
[----:B------:R-:W-:Y:S05]  /*0150*/  BSYNC.RECONVERGENT B0 ;  /* 0x0000000000007941 */ /* 0x000fea0003800200 */
.L_x_5:
[----:B------:R-:W0:Y:S01]  /*0160*/  SHFL.DOWN PT, R3, R6, 0x10, 0x1f ;  /* 0x0a001f0006037f89 */ /* 0x000e2200000e0000 */
[----:B------:R-:W1:Y:S02]  /*0170*/  LDCU UR7, c[0x0][0x360] ;  /* 0x00006c00ff0777ac */ /* 0x000e640008000800 */
[----:B-1----:R-:W-:Y:S01]  /*0180*/  USHF.R.U32.HI UR6, URZ, 0x5, UR7 ;  /* 0x00000005ff067899 */ /* 0x002fe20008011607 */
[----:B0-----:R-:W-:-:S05]  /*0190*/  FMNMX R3, R3, R6, !PT ;  /* 0x0000000603037209 */ /* 0x001fca0007800000 */
[----:B------:R-:W-:Y:S01]  /*01a0*/  ISETP.GE.U32.AND P1, PT, R7, UR6, PT ;  /* 0x0000000607007c0c */ /* 0x000fe2000bf26070 */
[----:B------:R-:W0:-:S12]  /*01b0*/  SHFL.DOWN PT, R2, R3, 0x8, 0x1f ;  /* 0x09001f0003027f89 */ /* 0x000e1800000e0000 */
[----:B------:R-:W1:Y:S01]  /*01c0*/  @!P1 S2R R13, SR_CgaCtaId ;  /* 0x00000000000d9919 */ /* 0x000e620000008800 */
[----:B0-----:R-:W-:Y:S02]  /*01d0*/  FMNMX R8, R3, R2, !PT ;  /* 0x0000000203087209 */ /* 0x001fe40007800000 */
[----:B------:R-:W-:-:S03]  /*01e0*/  LOP3.LUT P0, R2, R7, 0x1f, RZ, 0xc0, !PT ;  /* 0x0000001f07027812 */ /* 0x000fc6000780c0ff */
[----:B------:R-:W0:Y:S10]  /*01f0*/  SHFL.DOWN PT, R9, R8, 0x4, 0x1f ;  /* 0x08801f0008097f89 */ /* 0x000e3400000e0000 */
[----:B------:R-:W2:Y:S01]  /*0200*/  @!P0 S2R R6, SR_CgaCtaId ;  /* 0x0000000000068919 */ /* 0x000ea20000008800 */
[----:B------:R-:W-:-:S02]  /*0210*/  @!P0 MOV R3, 0x400 ;  /* 0x0000040000038802 */ /* 0x000fc40000000f00 */
[----:B0-----:R-:W-:Y:S02]  /*0220*/  FMNMX R9, R8, R9, !PT ;  /* 0x0000000908097209 */ /* 0x001fe40007800000 */
[----:B------:R-:W-:-:S03]  /*0230*/  @!P1 MOV R8, 0x400 ;  /* 0x0000040000089802 */ /* 0x000fc60000000f00 */
[----:B------:R-:W0:Y:S01]  /*0240*/  SHFL.DOWN PT, R10, R9, 0x2, 0x1f ;  /* 0x08401f00090a7f89 */ /* 0x000e2200000e0000 */
[----:B-1----:R-:W-:Y:S01]  /*0250*/  @!P1 LEA R12, R13, R8, 0x18 ;  /* 0x000000080d0c9211 */ /* 0x002fe200078ec0ff */
[----:B------:R-:W-:Y:S01]  /*0260*/  IMAD.MOV.U32 R8, RZ, RZ, -0x800000 ;  /* 0xff800000ff087424 */ /* 0x000fe200078e00ff */
[----:B--2---:R-:W-:Y:S02]  /*0270*/  @!P0 LEA R6, R6, R3, 0x18 ;  /* 0x0000000306068211 */ /* 0x004fe400078ec0ff */
[----:B------:R-:W-:-:S04]  /*0280*/  SHF.R.U32.HI R3, RZ, 0x5, R7 ;  /* 0x00000005ff037819 */ /* 0x000fc80000011607 */
[----:B------:R-:W-:Y:S02]  /*0290*/  @!P0 LEA R6, R3, R6, 0x2 ;  /* 0x0000000603068211 */ /* 0x000fe400078e10ff */
[----:B0-----:R-:W-:Y:S01]  /*02a0*/  FMNMX R10, R9, R10, !PT ;  /* 0x0000000a090a7209 */ /* 0x001fe20007800000 */
[----:B------:R-:W-:-:S04]  /*02b0*/  @!P1 IMAD R9, R7, 0x4, R12 ;  /* 0x0000000407099824 */ /* 0x000fc800078e020c */
[----:B------:R-:W0:Y:S02]  /*02c0*/  SHFL.DOWN PT, R11, R10, 0x1, 0x1f ;  /* 0x08201f000a0b7f89 */ /* 0x000e2400000e0000 */
[----:B0-----:R-:W-:-:S05]  /*02d0*/  FMNMX R11, R10, R11, !PT ;  /* 0x0000000b0a0b7209 */ /* 0x001fca0007800000 */
[----:B------:R0:W-:Y:S01]  /*02e0*/  @!P0 STS [R6], R11 ;  /* 0x0000000b06008388 */ /* 0x0001e20000000800 */
[----:B------:R-:W-:Y:S01]  /*02f0*/  BAR.SYNC.DEFER_BLOCKING 0x0 ;  /* 0x0000000000007b1d */ /* 0x000fe20000010000 */
[----:B------:R-:W-:-:S05]  /*0300*/  PLOP3.LUT P0, PT, PT, PT, PT, 0x8, 0x80 ;  /* 0x000000000080781c */ /* 0x000fca0003f0e170 */
[----:B------:R0:W1:Y:S01]  /*0310*/  @!P1 LDS R8, [R9] ;  /* 0x0000000009089984 */ /* 0x0000620000000800 */
[----:B------:R-:W-:-:S13]  /*0320*/  ISETP.GT.U32.AND P1, PT, R7, 0x1f, PT ;  /* 0x0000001f0700780c */ /* 0x000fda0003f24070 */
[----:B0-----:R-:W-:Y:S05]  /*0330*/  @P1 BRA `(.L_x_8) ;  /* 0x0000000000481947 */ /* 0x001fea0003800000 */
[----:B------:R-:W-:-:S03]  /*0340*/  UMOV UR4, 0xffffffff ;  /* 0xffffffff00047882 */ /* 0x000fc60000000000 */
[----:B------:R-:W-:Y:S05]  /*0350*/  BRA.DIV UR4, `(.L_x_9) ;  /* 0x0000000604e07947 */ /* 0x000fea000b800000 */
[----:B-1----:R-:W0:Y:S02]  /*0360*/  SHFL.DOWN PT, R9, R8, 0x10, 0x1f ;  /* 0x0a001f0008097f89 */ /* 0x002e2400000e0000 */
[----:B0-----:R-:W-:-:S05]  /*0370*/  FMNMX R9, R9, R8, !PT ;  /* 0x0000000809097209 */ /* 0x001fca0007800000 */
[----:B------:R-:W0:Y:S02]  /*0380*/  SHFL.DOWN PT, R6, R9, 0x8, 0x1f ;  /* 0x09001f0009067f89 */ /* 0x000e2400000e0000 */
[----:B0-----:R-:W-:-:S05]  /*0390*/  FMNMX R6, R9, R6, !PT ;  /* 0x0000000609067209 */ /* 0x001fca0007800000 */
[----:B------:R-:W0:Y:S02]  /*03a0*/  SHFL.DOWN PT, R11, R6, 0x4, 0x1f ;  /* 0x08801f00060b7f89 */ /* 0x000e2400000e0000 */
[----:B0-----:R-:W-:-:S05]  /*03b0*/  FMNMX R11, R6, R11, !PT ;  /* 0x0000000b060b7209 */ /* 0x001fca0007800000 */
[----:B------:R-:W0:Y:S02]  /*03c0*/  SHFL.DOWN PT, R10, R11, 0x2, 0x1f ;  /* 0x08401f000b0a7f89 */ /* 0x000e2400000e0000 */
[----:B0-----:R-:W-:-:S05]  /*03d0*/  FMNMX R10, R11, R10, !PT ;  /* 0x0000000a0b0a7209 */ /* 0x001fca0007800000 */
[----:B------:R0:W1:Y:S02]  /*03e0*/  SHFL.DOWN PT, R13, R10, 0x1, 0x1f ;  /* 0x08201f000a0d7f89 */ /* 0x00006400000e0000 */
.L_x_23:
[----:B------:R-:W-:Y:S02]  /*03f0*/  ISETP.NE.AND P1, PT, R7, RZ, PT ;  /* 0x000000ff0700720c */ /* 0x000fe40003f25270 */
[----:B-1----:R-:W-:-:S11]  /*0400*/  FMNMX R13, R10, R13, !PT ;  /* 0x0000000d0a0d7209 */ /* 0x002fd60007800000 */
[----:B------:R-:W1:Y:S01]  /*0410*/  @!P1 S2R R9, SR_CgaCtaId ;  /* 0x0000000000099919 */ /* 0x000e620000008800 */
[----:B------:R-:W-:Y:S02]  /*0420*/  @!P1 MOV R6, 0x400 ;  /* 0x0000040000069802 */ /* 0x000fe40000000f00 */
[----:B------:R-:W-:Y:S02]  /*0430*/  @!P1 PLOP3.LUT P0, PT, PT, PT, PT, 0x80, 0x8 ;  /* 0x000000000008981c */ /* 0x000fe40003f0f070 */
[----:B-1----:R-:W-:-:S05]  /*0440*/  @!P1 LEA R6, R9, R6, 0x18 ;  /* 0x0000000609069211 */ /* 0x002fca00078ec0ff */
[----:B------:R2:W-:Y:S06]  /*0450*/  @!P1 STS [R6+0x100], R13 ;  /* 0x0001000d06009388 */ /* 0x0005ec0000000800 */
.L_x_8:
[----:B------:R-:W-:Y:S01]  /*0460*/  ISETP.GE.AND P1, PT, R7, R0, PT ;  /* 0x000000000700720c */ /* 0x000fe20003f26270 */
[----:B------:R-:W-:Y:S05]  /*0470*/  WARPSYNC.ALL ;  /* 0x0000000000007948 */ /* 0x000fea0003800000 */
[----:B------:R-:W-:Y:S01]  /*0480*/  BAR.SYNC.DEFER_BLOCKING 0x0 ;  /* 0x0000000000007b1d */ /* 0x000fe20000010000 */
[----:B--2---:R-:W-:-:S05]  /*0490*/  IMAD.MOV.U32 R6, RZ, RZ, RZ ;  /* 0x000000ffff067224 */ /* 0x004fca00078e00ff */
[----:B------:R-:W-:Y:S04]  /*04a0*/  BSSY.RECONVERGENT B0, `(.L_x_10) ;  /* 0x000001a000007945 */ /* 0x000fe80003800200 */
[----:B------:R-:W-:Y:S05]  /*04b0*/  @P1 BRA `(.L_x_11) ;  /* 0x0000000000601947 */ /* 0x000fea0003800000 */
[----:B------:R-:W2:Y:S01]  /*04c0*/  S2UR UR5, SR_CgaCtaId ;  /* 0x00000000000579c3 */ /* 0x000ea20000008800 */
[----:B------:R-:W-:Y:S01]  /*04d0*/  UMOV UR4, 0x400 ;  /* 0x0000040000047882 */ /* 0x000fe20000000000 */
[----:B------:R-:W-:Y:S01]  /*04e0*/  IMAD.MOV.U32 R6, RZ, RZ, RZ ;  /* 0x000000ffff067224 */ /* 0x000fe200078e00ff */
[----:B------:R-:W-:Y:S01]  /*04f0*/  MOV R11, R7 ;  /* 0x00000007000b7202 */ /* 0x000fe20000000f00 */
[----:B--2---:R-:W-:-:S09]  /*0500*/  ULEA UR4, UR5, UR4, 0x18 ;  /* 0x0000000405047291 */ /* 0x004fd2000f8ec0ff */
[----:B0-----:R-:W0:Y:S03]  /*0510*/  LDS R10, [UR4+0x100] ;  /* 0x00010004ff0a7984 */ /* 0x001e260008000800 */
.L_x_12:
[----:B-12---:R-:W-:-:S05]  /*0520*/  IMAD.WIDE R8, R11, 0x4, R4 ;  /* 0x000000040b087825 */ /* 0x006fca00078e0204 */
[----:B------:R-:W0:Y:S01]  /*0530*/  LDG.E R13, desc[UR8][R8.64] ;  /* 0x00000008080d7981 */ /* 0x000e22000c1e1900 */
[----:B------:R-:W-:Y:S02]  /*0540*/  IMAD.MOV.U32 R12, RZ, RZ, 0x3bbb989d ;  /* 0x3bbb989dff0c7424 */ /* 0x000fe400078e00ff */
[----:B------:R-:W-:Y:S02]  /*0550*/  IMAD.MOV.U32 R15, RZ, RZ, 0x437c0000 ;  /* 0x437c0000ff0f7424 */ /* 0x000fe400078e00ff */
[----:B------:R-:W-:-:S05]  /*0560*/  VIADD R11, R11, UR7 ;  /* 0x000000070b0b7c36 */ /* 0x000fca0008000000 */
[----:B------:R-:W-:Y:S01]  /*0570*/  ISETP.GE.AND P1, PT, R11, R0, PT ;  /* 0x000000000b00720c */ /* 0x000fe20003f26270 */
[----:B0-----:R-:W-:-:S04]  /*0580*/  FADD R13, -R10, R13 ;  /* 0x0000000d0a0d7221 */ /* 0x001fc80000000100 */
[----:B------:R-:W-:-:S04]  /*0590*/  FFMA.SAT R12, R13, R12, 0.5 ;  /* 0x3f0000000d0c7423 */ /* 0x000fc8000000200c */
[----:B------:R-:W-:-:S04]  /*05a0*/  FFMA.RM R12, R12, R15, 12582913 ;  /* 0x4b4000010c0c7423 */ /* 0x000fc8000000400f */
[C---:B------:R-:W-:Y:S01]  /*05b0*/  FADD R14, R12.reuse, -12583039 ;  /* 0xcb40007f0c0e7421 */ /* 0x040fe20000000000 */
[----:B------:R-:W-:-:S03]  /*05c0*/  IMAD.SHL.U32 R12, R12, 0x800000, RZ ;  /* 0x008000000c0c7824 */ /* 0x000fc600078e00ff */
[----:B------:R-:W-:-:S04]  /*05d0*/  FFMA R14, R13, 1.4426950216293334961, -R14 ;  /* 0x3fb8aa3b0d0e7823 */ /* 0x000fc8000000080e */
[----:B------:R-:W-:-:S04]  /*05e0*/  FFMA R14, R13, 1.925963033500011079e-08, R14 ;  /* 0x32a570600d0e7823 */ /* 0x000fc8000000000e */
[----:B------:R-:W0:Y:S02]  /*05f0*/  MUFU.EX2 R13, R14 ;  /* 0x0000000e000d7308 */ /* 0x000e240000000800 */
[----:B0-----:R-:W-:-:S04]  /*0600*/  FMUL R13, R12, R13 ;  /* 0x0000000d0c0d7220 */ /* 0x001fc80000400000 */
[----:B------:R-:W-:Y:S01]  /*0610*/  FADD R6, R13, R6 ;  /* 0x000000060d067221 */ /* 0x000fe20000000000 */
[----:B------:R2:W-:Y:S01]  /*0620*/  STG.E desc[UR8][R8.64], R13 ;  /* 0x0000000d08007986 */ /* 0x0005e2000c101908 */
[----:B------:R-:W-:Y:S05]  /*0630*/  @!P1 BRA `(.L_x_12) ;  /* 0xfffffffc00b89947 */ /* 0x000fea000383ffff */
.L_x_11:
[----:B------:R-:W-:Y:S05]  /*0640*/  BSYNC.RECONVERGENT B0 ;  /* 0x0000000000007941 */ /* 0x000fea0003800200 */
.L_x_10:
[----:B--2---:R-:W2:Y:S01]  /*0650*/  SHFL.DOWN PT, R9, R6, 0x10, 0x1f ;  /* 0x0a001f0006097f89 */ /* 0x004ea200000e0000 */
[----:B------:R-:W-:Y:S02]  /*0660*/  ISETP.NE.AND P1, PT, R2, RZ, PT ;  /* 0x000000ff0200720c */ /* 0x000fe40003f25270 */
[----:B------:R-:W-:-:S11]  /*0670*/  ISETP.GE.U32.AND P2, PT, R7, UR6, PT ;  /* 0x0000000607007c0c */ /* 0x000fd6000bf46070 */
[----:B------:R-:W3:Y:S01]  /*0680*/  @!P1 S2R R15, SR_CgaCtaId ;  /* 0x00000000000f9919 */ /* 0x000ee20000008800 */
[----:B------:R-:W-:Y:S01]  /*0690*/  @!P1 MOV R2, 0x400 ;  /* 0x0000040000029802 */ /* 0x000fe20000000f00 */
[----:B------:R-:W4:Y:S03]  /*06a0*/  @!P2 S2R R17, SR_CgaCtaId ;  /* 0x000000000011a919 */ /* 0x000f260000008800 */
[----:B------:R-:W-:Y:S01]  /*06b0*/  @!P1 IADD3 R2, PT, PT, R2, 0x80, RZ ;  /* 0x0000008002029810 */ /* 0x000fe20007ffe0ff */
[----:B--2---:R-:W-:Y:S01]  /*06c0*/  FADD R9, R9, R6 ;  /* 0x0000000609097221 */ /* 0x004fe20000000000 */
[----:B------:R-:W-:-:S04]  /*06d0*/  @!P2 MOV R6, 0x400 ;  /* 0x000004000006a802 */ /* 0x000fc80000000f00 */
[----:B-1----:R-:W1:Y:S01]  /*06e0*/  SHFL.DOWN PT, R8, R9, 0x8, 0x1f ;  /* 0x09001f0009087f89 */ /* 0x002e6200000e0000 */
[----:B------:R-:W-:Y:S01]  /*06f0*/  @!P2 VIADD R6, R6, 0x80 ;  /* 0x000000800606a836 */ /* 0x000fe20000000000 */
[----:B---3--:R-:W-:-:S04]  /*0700*/  @!P1 LEA R2, R15, R2, 0x18 ;  /* 0x000000020f029211 */ /* 0x008fc800078ec0ff */
[----:B----4-:R-:W-:Y:S01]  /*0710*/  @!P2 LEA R6, R17, R6, 0x18 ;  /* 0x000000061106a211 */ /* 0x010fe200078ec0ff */
[----:B------:R-:W-:Y:S02]  /*0720*/  @!P1 IMAD R2, R3, 0x4, R2 ;  /* 0x0000000403029824 */ /* 0x000fe400078e0202 */
[----:B-1----:R-:W-:Y:S01]  /*0730*/  FADD R8, R9, R8 ;  /* 0x0000000809087221 */ /* 0x002fe20000000000 */
[----:B------:R-:W-:Y:S02]  /*0740*/  IMAD.MOV.U32 R3, RZ, RZ, RZ ;  /* 0x000000ffff037224 */ /* 0x000fe400078e00ff */
[----:B------:R-:W-:Y:S02]  /*0750*/  @!P2 IMAD R6, R7, 0x4, R6 ;  /* 0x000000040706a824 */ /* 0x000fe400078e0206 */
[----:B------:R-:W1:Y:S02]  /*0760*/  SHFL.DOWN PT, R11, R8, 0x4, 0x1f ;  /* 0x08801f00080b7f89 */ /* 0x000e6400000e0000 */
[----:B-1----:R-:W-:-:S05]  /*0770*/  FADD R11, R8, R11 ;  /* 0x0000000b080b7221 */ /* 0x002fca0000000000 */
[----:B0-----:R-:W0:Y:S02]  /*0780*/  SHFL.DOWN PT, R10, R11, 0x2, 0x1f ;  /* 0x08401f000b0a7f89 */ /* 0x001e2400000e0000 */
[----:B0-----:R-:W-:-:S05]  /*0790*/  FADD R10, R11, R10 ;  /* 0x0000000a0b0a7221 */ /* 0x001fca0000000000 */
[----:B------:R-:W0:Y:S02]  /*07a0*/  SHFL.DOWN PT, R13, R10, 0x1, 0x1f ;  /* 0x08201f000a0d7f89 */ /* 0x000e2400000e0000 */
[----:B0-----:R-:W-:-:S05]  /*07b0*/  FADD R13, R10, R13 ;  /* 0x0000000d0a0d7221 */ /* 0x001fca0000000000 */
[----:B------:R0:W-:Y:S01]  /*07c0*/  @!P1 STS [R2], R13 ;  /* 0x0000000d02009388 */ /* 0x0001e20000000800 */
[----:B------:R-:W-:Y:S01]  /*07d0*/  BAR.SYNC.DEFER_BLOCKING 0x0 ;  /* 0x0000000000007b1d */ /* 0x000fe20000010000 */
[----:B------:R-:W-:-:S05]  /*07e0*/  ISETP.GT.U32.AND P1, PT, R7, 0x1f, PT ;  /* 0x0000001f0700780c */ /* 0x000fca0003f24070 */
[----:B------:R0:W1:Y:S08]  /*07f0*/  @!P2 LDS R3, [R6] ;  /* 0x000000000603a984 */ /* 0x0000700000000800 */
[----:B0-----:R-:W-:Y:S05]  /*0800*/  @P1 BRA `(.L_x_13) ;  /* 0x0000000000301947 */ /* 0x001fea0003800000 */
[----:B------:R-:W-:-:S03]  /*0810*/  UMOV UR4, 0xffffffff ;  /* 0xffffffff00047882 */ /* 0x000fc60000000000 */
[----:B------:R-:W-:Y:S05]  /*0820*/  BRA.DIV UR4, `(.L_x_14) ;  /* 0x00000006043c7947 */ /* 0x000fea000b800000 */
[----:B-1----:R-:W0:Y:S02]  /*0830*/  SHFL.DOWN PT, R2, R3, 0x10, 0x1f ;  /* 0x0a001f0003027f89 */ /* 0x002e2400000e0000 */
[----:B0-----:R-:W-:-:S05]  /*0840*/  FADD R2, R3, R2 ;  /* 0x0000000203027221 */ /* 0x001fca0000000000 */
[----:B------:R-:W0:Y:S02]  /*0850*/  SHFL.DOWN PT, R9, R2, 0x8, 0x1f ;  /* 0x09001f0002097f89 */ /* 0x000e2400000e0000 */
[----:B0-----:R-:W-:-:S05]  /*0860*/  FADD R9, R2, R9 ;  /* 0x0000000902097221 */ /* 0x001fca0000000000 */
[----:B------:R-:W0:Y:S02]  /*0870*/  SHFL.DOWN PT, R6, R9, 0x4, 0x1f ;  /* 0x08801f0009067f89 */ /* 0x000e2400000e0000 */
[----:B0-----:R-:W-:-:S05]  /*0880*/  FADD R6, R9, R6 ;  /* 0x0000000609067221 */ /* 0x001fca0000000000 */
[----:B------:R-:W0:Y:S02]  /*0890*/  SHFL.DOWN PT, R11, R6, 0x2, 0x1f ;  /* 0x08401f00060b7f89 */ /* 0x000e2400000e0000 */
[----:B0-----:R-:W-:-:S05]  /*08a0*/  FADD R11, R6, R11 ;  /* 0x0000000b060b7221 */ /* 0x001fca0000000000 */
[----:B------:R0:W1:Y:S02]  /*08b0*/  SHFL.DOWN PT, R8, R11, 0x1, 0x1f ;  /* 0x08201f000b087f89 */ /* 0x00006400000e0000 */
.L_x_29:
[----:B-1----:R-:W-:-:S07]  /*08c0*/  FADD R3, R11, R8 ;  /* 0x000000080b037221 */ /* 0x002fce0000000000 */
.L_x_13:
[----:B------:R-:W2:Y:S01]  /*08d0*/  @P0 S2R R9, SR_CgaCtaId ;  /* 0x0000000000090919 */ /* 0x000ea20000008800 */
[----:B------:R-:W-:Y:S01]  /*08e0*/  @P0 MOV R2, 0x400 ;  /* 0x0000040000020802 */ /* 0x000fe20000000f00 */
[----:B------:R-:W-:Y:S05]  /*08f0*/  WARPSYNC.ALL ;  /* 0x0000000000007948 */ /* 0x000fea0003800000 */
[----:B------:R-:W-:Y:S02]  /*0900*/  ISETP.GE.AND P1, PT, R7, R0, PT ;  /* 0x000000000700720c */ /* 0x000fe40003f26270 */
[----:B--2---:R-:W-:-:S05]  /*0910*/  @P0 LEA R2, R9, R2, 0x18 ;  /* 0x0000000209020211 */ /* 0x004fca00078ec0ff */
[----:B-1----:R1:W-:Y:S01]  /*0920*/  @P0 STS [R2+0x104], R3 ;  /* 0x0001040302000388 */ /* 0x0023e20000000800 */
[----:B------:R-:W-:Y:S06]  /*0930*/  BAR.SYNC.DEFER_BLOCKING 0x0 ;  /* 0x0000000000007b1d */ /* 0x000fec0000010000 */
[----:B------:R-:W-:Y:S05]  /*0940*/  @P1 EXIT ;  /* 0x000000000000194d */ /* 0x000fea0003800000 */
[----:B------:R-:W2:Y:S01]  /*0950*/  S2UR UR5, SR_CgaCtaId ;  /* 0x00000000000579c3 */ /* 0x000ea20000008800 */
[----:B------:R-:W-:Y:S02]  /*0960*/  UMOV UR4, 0x400 ;  /* 0x0000040000047882 */ /* 0x000fe40000000000 */
[----:B--2---:R-:W-:-:S09]  /*0970*/  ULEA UR4, UR5, UR4, 0x18 ;  /* 0x0000000405047291 */ /* 0x004fd2000f8ec0ff */
[----:B-1----:R-:W1:Y:S02]  /*0980*/  LDS R3, [UR4+0x104] ;  /* 0x00010404ff037984 */ /* 0x002e640008000800 */
[----:B------:R-:W2:Y:S02]  /*0990*/  LDCU UR4, c[0x0][0x388] ;  /* 0x00007100ff0477ac */ /* 0x000ea40008000800 */
.L_x_17:
[----:B------:R-:W-:-:S05]  /*09a0*/  IMAD.WIDE R8, R7, 0x4, R4 ;  /* 0x0000000407087825 */ /* 0x000fca00078e0204 */
[----:B------:R-:W3:Y:S01]  /*09b0*/  LDG.E R0, desc[UR8][R8.64] ;  /* 0x0000000808007981 */ /* 0x000ee2000c1e1900 */
[----:B-1----:R-:W0:Y:S01]  /*09c0*/  MUFU.RCP R2, R3 ;  /* 0x0000000300027308 */ /* 0x002e220000001000 */
[----:B------:R-:W-:Y:S01]  /*09d0*/  BSSY.RECONVERGENT B0, `(.L_x_15) ;  /* 0x000000b000007945 */ /* 0x000fe20003800200 */
[----:B0-----:R-:W-:-:S04]  /*09e0*/  FFMA R11, -R3, R2, 1 ;  /* 0x3f800000030b7423 */ /* 0x001fc80000000102 */
[----:B------:R-:W-:Y:S02]  /*09f0*/  FFMA R11, R2, R11, R2 ;  /* 0x0000000b020b7223 */ /* 0x000fe40000000002 */
[----:B---3--:R-:W0:Y:S02]  /*0a00*/  FCHK P0, R0, R3 ;  /* 0x0000000300007302 */ /* 0x008e240000000000 */
[----:B------:R-:W-:-:S04]  /*0a10*/  FFMA R2, R0, R11, RZ ;  /* 0x0000000b00027223 */ /* 0x000fc800000000ff */
[----:B------:R-:W-:-:S04]  /*0a20*/  FFMA R6, -R3, R2, R0 ;  /* 0x0000000203067223 */ /* 0x000fc80000000100 */
[----:B------:R-:W-:Y:S01]  /*0a30*/  FFMA R11, R11, R6, R2 ;  /* 0x000000060b0b7223 */ /* 0x000fe20000000002 */
[----:B0-----:R-:W-:Y:S06]  /*0a40*/  @!P0 BRA `(.L_x_16) ;  /* 0x00000000000c8947 */ /* 0x001fec0003800000 */
[----:B------:R-:W-:-:S07]  /*0a50*/  MOV R2, 0xa70 ;  /* 0x00000a7000027802 */ /* 0x000fce0000000f00 */
[----:B--2---:R-:W-:Y:S05]  /*0a60*/  CALL.REL.NOINC `($__internal_0_$__cuda_sm3x_div_rn_noftz_f32_slowpath) ;  /* 0x0000000400407944 */ /* 0x004fea0003c00000 */
[----:B------:R-:W-:-:S07]  /*0a70*/  MOV R11, R0 ;  /* 0x00000000000b7202 */ /* 0x000fce0000000f00 */
.L_x_16:
[----:B--2---:R-:W-:Y:S05]  /*0a80*/  BSYNC.RECONVERGENT B0 ;  /* 0x0000000000007941 */ /* 0x004fea0003800200 */
.L_x_15:
[----:B------:R3:W-:Y:S01]  /*0a90*/  STG.E desc[UR8][R8.64], R11 ;  /* 0x0000000b08007986 */ /* 0x0007e2000c101908 */
[----:B------:R-:W-:-:S05]  /*0aa0*/  VIADD R7, R7, UR7 ;  /* 0x0000000707077c36 */ /* 0x000fca0008000000 */
[----:B------:R-:W-:-:S13]  /*0ab0*/  ISETP.GE.AND P0, PT, R7, UR4, PT ;  /* 0x0000000407007c0c */ /* 0x000fda000bf06270 */
[----:B---3--:R-:W-:Y:S05]  /*0ac0*/  @!P0 BRA `(.L_x_17) ;  /* 0xfffffffc00b48947 */ /* 0x008fea000383ffff */
[----:B------:R-:W-:Y:S05]  /*0ad0*/  EXIT ;  /* 0x000000000000794d */ /* 0x000fea0003800000 */
.L_x_9:
[----:B-1----:R-:W-:Y:S01]  /*0ae0*/  IMAD.MOV.U32 R15, RZ, RZ, R8 ;  /* 0x000000ffff0f7224 */ /* 0x002fe200078e0008 */
[----:B------:R-:W-:Y:S01]  /*0af0*/  MOV R12, 0xffffffff ;  /* 0xffffffff000c7802 */ /* 0x000fe20000000f00 */
[----:B------:R-:W-:Y:S02]  /*0b00*/  IMAD.MOV.U32 R14, RZ, RZ, 0x10 ;  /* 0x00000010ff0e7424 */ /* 0x000fe400078e00ff */
[----:B------:R-:W-:-:S07]  /*0b10*/  IMAD.MOV.U32 R17, RZ, RZ, 0x1f ;  /* 0x0000001fff117424 */ /* 0x000fce00078e00ff */
[----:B------:R-:W-:Y:S05]  /*0b20*/  WARPSYNC.COLLECTIVE R12, `(.L_x_18) ;  /* 0x000000000c087348 */ /* 0x000fea0003c00000 */
[----:B------:R0:W1:Y:S02]  /*0b30*/  SHFL.DOWN P1, R13, R15, R14, R17 ;  /* 0x0800000e0f0d7389 */ /* 0x0000640000020011 */
[----:B01----:R-:W-:Y:S05]  /*0b40*/  ENDCOLLECTIVE ;  /* 0x000000000000791b */ /* 0x003fea0003800000 */
.L_x_18:
[----:B------:R-:W-:Y:S02]  /*0b50*/  IMAD.MOV.U32 R14, RZ, RZ, 0x8 ;  /* 0x00000008ff0e7424 */ /* 0x000fe400078e00ff */
[----:B------:R-:W-:-:S05]  /*0b60*/  IMAD.MOV.U32 R9, RZ, RZ, R13 ;  /* 0x000000ffff097224 */ /* 0x000fca00078e000d */
[----:B------:R-:W-:-:S05]  /*0b70*/  FMNMX R9, R9, R8, !PT ;  /* 0x0000000809097209 */ /* 0x000fca0007800000 */
[----:B------:R-:W-:-:S07]  /*0b80*/  IMAD.MOV.U32 R15, RZ, RZ, R9 ;  /* 0x000000ffff0f7224 */ /* 0x000fce00078e0009 */
[----:B------:R-:W-:Y:S05]  /*0b90*/  WARPSYNC.COLLECTIVE R12, `(.L_x_19) ;  /* 0x000000000c087348 */ /* 0x000fea0003c00000 */
[----:B------:R0:W1:Y:S02]  /*0ba0*/  SHFL.DOWN P1, R13, R15, R14, R17 ;  /* 0x0800000e0f0d7389 */ /* 0x0000640000020011 */
[----:B01----:R-:W-:Y:S05]  /*0bb0*/  ENDCOLLECTIVE ;  /* 0x000000000000791b */ /* 0x003fea0003800000 */
.L_x_19:
[----:B------:R-:W-:Y:S02]  /*0bc0*/  IMAD.MOV.U32 R14, RZ, RZ, 0x4 ;  /* 0x00000004ff0e7424 */ /* 0x000fe400078e00ff */
[----:B------:R-:W-:-:S05]  /*0bd0*/  IMAD.MOV.U32 R6, RZ, RZ, R13 ;  /* 0x000000ffff067224 */ /* 0x000fca00078e000d */
[----:B------:R-:W-:-:S04]  /*0be0*/  FMNMX R6, R9, R6, !PT ;  /* 0x0000000609067209 */ /* 0x000fc80007800000 */
[----:B------:R-:W-:-:S07]  /*0bf0*/  MOV R15, R6 ;  /* 0x00000006000f7202 */ /* 0x000fce0000000f00 */
[----:B------:R-:W-:Y:S05]  /*0c00*/  WARPSYNC.COLLECTIVE R12, `(.L_x_20) ;  /* 0x000000000c087348 */ /* 0x000fea0003c00000 */
[----:B------:R0:W1:Y:S02]  /*0c10*/  SHFL.DOWN P1, R13, R15, R14, R17 ;  /* 0x0800000e0f0d7389 */ /* 0x0000640000020011 */
[----:B01----:R-:W-:Y:S05]  /*0c20*/  ENDCOLLECTIVE ;  /* 0x000000000000791b */ /* 0x003fea0003800000 */
.L_x_20:
[----:B------:R-:W-:Y:S02]  /*0c30*/  IMAD.MOV.U32 R14, RZ, RZ, 0x2 ;  /* 0x00000002ff0e7424 */ /* 0x000fe400078e00ff */
[----:B------:R-:W-:-:S05]  /*0c40*/  IMAD.MOV.U32 R11, RZ, RZ, R13 ;  /* 0x000000ffff0b7224 */ /* 0x000fca00078e000d */
[----:B------:R-:W-:-:S05]  /*0c50*/  FMNMX R11, R6, R11, !PT ;  /* 0x0000000b060b7209 */ /* 0x000fca0007800000 */
[----:B------:R-:W-:-:S07]  /*0c60*/  IMAD.MOV.U32 R15, RZ, RZ, R11 ;  /* 0x000000ffff0f7224 */ /* 0x000fce00078e000b */
[----:B------:R-:W-:Y:S05]  /*0c70*/  WARPSYNC.COLLECTIVE R12, `(.L_x_21) ;  /* 0x000000000c087348 */ /* 0x000fea0003c00000 */
[----:B------:R0:W1:Y:S02]  /*0c80*/  SHFL.DOWN P1, R13, R15, R14, R17 ;  /* 0x0800000e0f0d7389 */ /* 0x0000640000020011 */
[----:B01----:R-:W-:Y:S05]  /*0c90*/  ENDCOLLECTIVE ;  /* 0x000000000000791b */ /* 0x003fea0003800000 */
.L_x_21:
[----:B------:R-:W-:Y:S01]  /*0ca0*/  IMAD.MOV.U32 R14, RZ, RZ, 0x1 ;  /* 0x00000001ff0e7424 */ /* 0x000fe200078e00ff */
[----:B------:R-:W-:-:S04]  /*0cb0*/  MOV R10, R13 ;  /* 0x0000000d000a7202 */ /* 0x000fc80000000f00 */
[----:B------:R-:W-:-:S05]  /*0cc0*/  FMNMX R10, R11, R10, !PT ;  /* 0x0000000a0b0a7209 */ /* 0x000fca0007800000 */
[----:B------:R-:W-:-:S07]  /*0cd0*/  IMAD.MOV.U32 R15, RZ, RZ, R10 ;  /* 0x000000ffff0f7224 */ /* 0x000fce00078e000a */
[----:B------:R-:W-:Y:S05]  /*0ce0*/  WARPSYNC.COLLECTIVE R12, `(.L_x_22) ;  /* 0x000000000c087348 */ /* 0x000fea0003c00000 */
[----:B------:R0:W1:Y:S02]  /*0cf0*/  SHFL.DOWN P1, R13, R15, R14, R17 ;  /* 0x0800000e0f0d7389 */ /* 0x0000640000020011 */
[----:B01----:R-:W-:Y:S05]  /*0d00*/  ENDCOLLECTIVE ;  /* 0x000000000000791b */ /* 0x003fea0003800000 */
.L_x_22:
[----:B------:R-:W-:Y:S05]  /*0d10*/  BRA `(.L_x_23) ;  /* 0xfffffff400b47947 */ /* 0x000fea000383ffff */
.L_x_14:
[----:B------:R-:W-:Y:S02]  /*0d20*/  HFMA2 R17, -RZ, RZ, 0, 1.847743988037109375e-06 ;  /* 0x0000001fff117431 */ /* 0x000fe400000001ff */
[----:B-1----:R-:W-:Y:S02]  /*0d30*/  IMAD.MOV.U32 R15, RZ, RZ, R3 ;  /* 0x000000ffff0f7224 */ /* 0x002fe400078e0003 */
[----:B------:R-:W-:Y:S02]  /*0d40*/  IMAD.MOV.U32 R14, RZ, RZ, 0x10 ;  /* 0x00000010ff0e7424 */ /* 0x000fe400078e00ff */
[----:B------:R-:W-:-:S07]  /*0d50*/  IMAD.MOV.U32 R12, RZ, RZ, -0x1 ;  /* 0xffffffffff0c7424 */ /* 0x000fce00078e00ff */
[----:B------:R-:W-:Y:S05]  /*0d60*/  WARPSYNC.COLLECTIVE R12, `(.L_x_24) ;  /* 0x000000000c087348 */ /* 0x000fea0003c00000 */
[----:B------:R0:W1:Y:S02]  /*0d70*/  SHFL.DOWN P1, R13, R15, R14, R17 ;  /* 0x0800000e0f0d7389 */ /* 0x0000640000020011 */
[----:B01----:R-:W-:Y:S05]  /*0d80*/  ENDCOLLECTIVE ;  /* 0x000000000000791b */ /* 0x003fea0003800000 */
.L_x_24:
[----:B------:R-:W-:Y:S02]  /*0d90*/  IMAD.MOV.U32 R14, RZ, RZ, 0x8 ;  /* 0x00000008ff0e7424 */ /* 0x000fe400078e00ff */
[----:B------:R-:W-:-:S04]  /*0da0*/  IMAD.MOV.U32 R2, RZ, RZ, R13 ;  /* 0x000000ffff027224 */ /* 0x000fc800078e000d */
[----:B------:R-:W-:-:S04]  /*0db0*/  FADD R2, R3, R2 ;  /* 0x0000000203027221 */ /* 0x000fc80000000000 */
[----:B------:R-:W-:-:S07]  /*0dc0*/  IMAD.MOV.U32 R15, RZ, RZ, R2 ;  /* 0x000000ffff0f7224 */ /* 0x000fce00078e0002 */
[----:B------:R-:W-:Y:S05]  /*0dd0*/  WARPSYNC.COLLECTIVE R12, `(.L_x_25) ;  /* 0x000000000c087348 */ /* 0x000fea0003c00000 */
[----:B------:R0:W1:Y:S02]  /*0de0*/  SHFL.DOWN P1, R13, R15, R14, R17 ;  /* 0x0800000e0f0d7389 */ /* 0x0000640000020011 */
[----:B01----:R-:W-:Y:S05]  /*0df0*/  ENDCOLLECTIVE ;  /* 0x000000000000791b */ /* 0x003fea0003800000 */
.L_x_25:
[----:B------:R-:W-:Y:S01]  /*0e00*/  IMAD.MOV.U32 R14, RZ, RZ, 0x4 ;  /* 0x00000004ff0e7424 */ /* 0x000fe200078e00ff */
[----:B------:R-:W-:-:S05]  /*0e10*/  MOV R9, R13 ;  /* 0x0000000d00097202 */ /* 0x000fca0000000f00 */
[----:B------:R-:W-:-:S04]  /*0e20*/  FADD R9, R2, R9 ;  /* 0x0000000902097221 */ /* 0x000fc80000000000 */
[----:B------:R-:W-:-:S07]  /*0e30*/  IMAD.MOV.U32 R15, RZ, RZ, R9 ;  /* 0x000000ffff0f7224 */ /* 0x000fce00078e0009 */
[----:B------:R-:W-:Y:S05]  /*0e40*/  WARPSYNC.COLLECTIVE R12, `(.L_x_26) ;  /* 0x000000000c087348 */ /* 0x000fea0003c00000 */
[----:B------:R0:W1:Y:S02]  /*0e50*/  SHFL.DOWN P1, R13, R15, R14, R17 ;  /* 0x0800000e0f0d7389 */ /* 0x0000640000020011 */
[----:B01----:R-:W-:Y:S05]  /*0e60*/  ENDCOLLECTIVE ;  /* 0x000000000000791b */ /* 0x003fea0003800000 */
.L_x_26:
[----:B------:R-:W-:Y:S02]  /*0e70*/  HFMA2 R14, -RZ, RZ, 0, 1.1920928955078125e-07 ;  /* 0x00000002ff0e7431 */ /* 0x000fe400000001ff */
[----:B------:R-:W-:-:S04]  /*0e80*/  IMAD.MOV.U32 R6, RZ, RZ, R13 ;  /* 0x000000ffff067224 */ /* 0x000fc800078e000d */
[----:B------:R-:W-:-:S04]  /*0e90*/  FADD R6, R9, R6 ;  /* 0x0000000609067221 */ /* 0x000fc80000000000 */
[----:B------:R-:W-:-:S07]  /*0ea0*/  IMAD.MOV.U32 R15, RZ, RZ, R6 ;  /* 0x000000ffff0f7224 */ /* 0x000fce00078e0006 */
[----:B------:R-:W-:Y:S05]  /*0eb0*/  WARPSYNC.COLLECTIVE R12, `(.L_x_27) ;  /* 0x000000000c087348 */ /* 0x000fea0003c00000 */
[----:B------:R0:W1:Y:S02]  /*0ec0*/  SHFL.DOWN P1, R13, R15, R14, R17 ;  /* 0x0800000e0f0d7389 */ /* 0x0000640000020011 */
[----:B01----:R-:W-:Y:S05]  /*0ed0*/  ENDCOLLECTIVE ;  /* 0x000000000000791b */ /* 0x003fea0003800000 */
.L_x_27:
[----:B------:R-:W-:Y:S02]  /*0ee0*/  IMAD.MOV.U32 R14, RZ, RZ, 0x1 ;  /* 0x00000001ff0e7424 */ /* 0x000fe400078e00ff */
[----:B------:R-:W-:-:S04]  /*0ef0*/  IMAD.MOV.U32 R11, RZ, RZ, R13 ;  /* 0x000000ffff0b7224 */ /* 0x000fc800078e000d */
[----:B------:R-:W-:-:S04]  /*0f00*/  FADD R11, R6, R11 ;  /* 0x0000000b060b7221 */ /* 0x000fc80000000000 */
[----:B------:R-:W-:-:S07]  /*0f10*/  IMAD.MOV.U32 R15, RZ, RZ, R11 ;  /* 0x000000ffff0f7224 */ /* 0x000fce00078e000b */
[----:B------:R-:W-:Y:S05]  /*0f20*/  WARPSYNC.COLLECTIVE R12, `(.L_x_28) ;  /* 0x000000000c087348 */ /* 0x000fea0003c00000 */
[----:B------:R0:W1:Y:S02]  /*0f30*/  SHFL.DOWN P1, R13, R15, R14, R17 ;  /* 0x0800000e0f0d7389 */ /* 0x0000640000020011 */
[----:B01----:R-:W-:Y:S05]  /*0f40*/  ENDCOLLECTIVE ;  /* 0x000000000000791b */ /* 0x003fea0003800000 */
.L_x_28:
[----:B------:R-:W-:Y:S01]  /*0f50*/  IMAD.MOV.U32 R8, RZ, RZ, R13 ;  /* 0x000000ffff087224 */ /* 0x000fe200078e000d */
[----:B------:R-:W-:Y:S06]  /*0f60*/  BRA `(.L_x_29) ;  /* 0xfffffff800547947 */ /* 0x000fec000383ffff */
        .weak           $__internal_0_$__cuda_sm3x_div_rn_noftz_f32_slowpath
        .type           $__internal_0_$__cuda_sm3x_div_rn_noftz_f32_slowpath,@function
        .size           $__internal_0_$__cuda_sm3x_div_rn_noftz_f32_slowpath,(.L_x_49 - $__internal_0_$__cuda_sm3x_div_rn_noftz_f32_slowpath)
$__internal_0_$__cuda_sm3x_div_rn_noftz_f32_slowpath:
[--C-:B------:R-:W-:Y:S01]  /*0f70*/  SHF.R.U32.HI R10, RZ, 0x17, R3.reuse ;  /* 0x00000017ff0a7819 */ /* 0x100fe20000011603 */
[----:B------:R-:W-:Y:S01]  /*0f80*/  BSSY.RECONVERGENT B1, `(.L_x_30) ;  /* 0x0000064000017945 */ /* 0x000fe20003800200 */
[--C-:B------:R-:W-:Y:S01]  /*0f90*/  SHF.R.U32.HI R6, RZ, 0x17, R0.reuse ;  /* 0x00000017ff067819 */ /* 0x100fe20000011600 */
[----:B------:R-:W-:Y:S01]  /*0fa0*/  IMAD.MOV.U32 R11, RZ, RZ, R0 ;  /* 0x000000ffff0b7224 */ /* 0x000fe200078e0000 */
[----:B------:R-:W-:Y:S01]  /*0fb0*/  LOP3.LUT R10, R10, 0xff, RZ, 0xc0, !PT ;  /* 0x000000ff0a0a7812 */ /* 0x000fe200078ec0ff */
[----:B------:R-:W-:Y:S01]  /*0fc0*/  IMAD.MOV.U32 R12, RZ, RZ, R3 ;  /* 0x000000ffff0c7224 */ /* 0x000fe200078e0003 */
[----:B------:R-:W-:Y:S02]  /*0fd0*/  LOP3.LUT R16, R6, 0xff, RZ, 0xc0, !PT ;  /* 0x000000ff06107812 */ /* 0x000fe400078ec0ff */
[----:B------:R-:W-:-:S03]  /*0fe0*/  IADD3 R13, PT, PT, R10, -0x1, RZ ;  /* 0xffffffff0a0d7810 */ /* 0x000fc60007ffe0ff */
[----:B------:R-:W-:Y:S01]  /*0ff0*/  VIADD R14, R16, 0xffffffff ;  /* 0xffffffff100e7836 */ /* 0x000fe20000000000 */
[----:B------:R-:W-:-:S04]  /*1000*/  ISETP.GT.U32.AND P0, PT, R13, 0xfd, PT ;  /* 0x000000fd0d00780c */ /* 0x000fc80003f04070 */
[----:B------:R-:W-:-:S13]  /*1010*/  ISETP.GT.U32.OR P0, PT, R14, 0xfd, P0 ;  /* 0x000000fd0e00780c */ /* 0x000fda0000704470 */
[----:B------:R-:W-:Y:S01]  /*1020*/  @!P0 MOV R6, RZ ;  /* 0x000000ff00068202 */ /* 0x000fe20000000f00 */
[----:B------:R-:W-:Y:S06]  /*1030*/  @!P0 BRA `(.L_x_31) ;  /* 0x00000000005c8947 */ /* 0x000fec0003800000 */
[----:B------:R-:W-:Y:S02]  /*1040*/  FSETP.GTU.FTZ.AND P1, PT, |R3|, +INF , PT ;  /* 0x7f8000000300780b */ /* 0x000fe40003f3c200 */
[----:B------:R-:W-:-:S04]  /*1050*/  FSETP.GTU.FTZ.AND P0, PT, |R0|, +INF , PT ;  /* 0x7f8000000000780b */ /* 0x000fc80003f1c200 */
[----:B------:R-:W-:-:S13]  /*1060*/  PLOP3.LUT P0, PT, P0, P1, PT, 0xf8, 0x8f ;  /* 0x00000000008f781c */ /* 0x000fda0000703f70 */
[----:B------:R-:W-:Y:S05]  /*1070*/  @P0 BRA `(.L_x_32) ;  /* 0x00000004004c0947 */ /* 0x000fea0003800000 */
[----:B------:R-:W-:-:S13]  /*1080*/  LOP3.LUT P0, RZ, R12, 0x7fffffff, R11, 0xc8, !PT ;  /* 0x7fffffff0cff7812 */ /* 0x000fda000780c80b */
[----:B------:R-:W-:Y:S05]  /*1090*/  @!P0 BRA `(.L_x_33) ;  /* 0x00000004003c8947 */ /* 0x000fea0003800000 */
[C---:B------:R-:W-:Y:S02]  /*10a0*/  FSETP.NEU.FTZ.AND P2, PT, |R0|.reuse, +INF , PT ;  /* 0x7f8000000000780b */ /* 0x040fe40003f5d200 */
[----:B------:R-:W-:Y:S02]  /*10b0*/  FSETP.NEU.FTZ.AND P1, PT, |R3|, +INF , PT ;  /* 0x7f8000000300780b */ /* 0x000fe40003f3d200 */
[----:B------:R-:W-:-:S11]  /*10c0*/  FSETP.NEU.FTZ.AND P0, PT, |R0|, +INF , PT ;  /* 0x7f8000000000780b */ /* 0x000fd60003f1d200 */
[----:B------:R-:W-:Y:S05]  /*10d0*/  @!P1 BRA !P2, `(.L_x_33) ;  /* 0x00000004002c9947 */ /* 0x000fea0005000000 */
[----:B------:R-:W-:-:S04]  /*10e0*/  LOP3.LUT P2, RZ, R11, 0x7fffffff, RZ, 0xc0, !PT ;  /* 0x7fffffff0bff7812 */ /* 0x000fc8000784c0ff */
[----:B------:R-:W-:-:S13]  /*10f0*/  PLOP3.LUT P1, PT, P1, P2, PT, 0x2f, 0xf2 ;  /* 0x0000000000f2781c */ /* 0x000fda0000f24577 */
[----:B------:R-:W-:Y:S05]  /*1100*/  @P1 BRA `(.L_x_34) ;  /* 0x0000000400181947 */ /* 0x000fea0003800000 */
[----:B------:R-:W-:-:S04]  /*1110*/  LOP3.LUT P1, RZ, R12, 0x7fffffff, RZ, 0xc0, !PT ;  /* 0x7fffffff0cff7812 */ /* 0x000fc8000782c0ff */
[----:B------:R-:W-:-:S13]  /*1120*/  PLOP3.LUT P0, PT, P0, P1, PT, 0x2f, 0xf2 ;  /* 0x0000000000f2781c */ /* 0x000fda0000702577 */
[----:B------:R-:W-:Y:S05]  /*1130*/  @P0 BRA `(.L_x_35) ;  /* 0x0000000400000947 */ /* 0x000fea0003800000 */
[----:B------:R-:W-:Y:S02]  /*1140*/  ISETP.GE.AND P0, PT, R14, RZ, PT ;  /* 0x000000ff0e00720c */ /* 0x000fe40003f06270 */
[----:B------:R-:W-:-:S11]  /*1150*/  ISETP.GE.AND P1, PT, R13, RZ, PT ;  /* 0x000000ff0d00720c */ /* 0x000fd60003f26270 */
[----:B------:R-:W-:Y:S02]  /*1160*/  @P0 IMAD.MOV.U32 R6, RZ, RZ, RZ ;  /* 0x000000ffff060224 */ /* 0x000fe400078e00ff */
[----:B------:R-:W-:Y:S01]  /*1170*/  @!P0 FFMA R11, R0, 1.84467440737095516160e+19, RZ ;  /* 0x5f800000000b8823 */ /* 0x000fe200000000ff */
[----:B------:R-:W-:Y:S02]  /*1180*/  @!P0 IMAD.MOV.U32 R6, RZ, RZ, -0x40 ;  /* 0xffffffc0ff068424 */ /* 0x000fe400078e00ff */
[----:B------:R-:W-:Y:S02]  /*1190*/  @!P1 FFMA R12, R3, 1.84467440737095516160e+19, RZ ;  /* 0x5f800000030c9823 */ /* 0x000fe400000000ff */
[----:B------:R-:W-:-:S07]  /*11a0*/  @!P1 VIADD R6, R6, 0x40 ;  /* 0x0000004006069836 */ /* 0x000fce0000000000 */
.L_x_31:
[----:B------:R-:W-:Y:S01]  /*11b0*/  LEA R13, R10, 0xc0800000, 0x17 ;  /* 0xc08000000a0d7811 */ /* 0x000fe200078eb8ff */
[----:B------:R-:W-:Y:S03]  /*11c0*/  BSSY.RECONVERGENT B2, `(.L_x_36) ;  /* 0x0000036000027945 */ /* 0x000fe60003800200 */
[----:B------:R-:W-:Y:S01]  /*11d0*/  IADD3 R13, PT, PT, -R13, R12, RZ ;  /* 0x0000000c0d0d7210 */ /* 0x000fe20007ffe1ff */
[----:B------:R-:W-:-:S03]  /*11e0*/  VIADD R12, R16, 0xffffff81 ;  /* 0xffffff81100c7836 */ /* 0x000fc60000000000 */
[----:B------:R-:W0:Y:S01]  /*11f0*/  MUFU.RCP R14, R13 ;  /* 0x0000000d000e7308 */ /* 0x000e220000001000 */
[----:B------:R-:W-:Y:S01]  /*1200*/  FADD.FTZ R15, -R13, -RZ ;  /* 0x800000ff0d0f7221 */ /* 0x000fe20000010100 */
[----:B------:R-:W-:-:S03]  /*1210*/  IMAD R0, R12, -0x800000, R11 ;  /* 0xff8000000c007824 */ /* 0x000fc600078e020b */
[----:B0-----:R-:W-:-:S04]  /*1220*/  FFMA R17, R14, R15, 1 ;  /* 0x3f8000000e117423 */ /* 0x001fc8000000000f */
[----:B------:R-:W-:-:S04]  /*1230*/  FFMA R16, R14, R17, R14 ;  /* 0x000000110e107223 */ /* 0x000fc8000000000e */
[----:B------:R-:W-:-:S04]  /*1240*/  FFMA R11, R0, R16, RZ ;  /* 0x00000010000b7223 */ /* 0x000fc800000000ff */
[----:B------:R-:W-:-:S04]  /*1250*/  FFMA R14, R15, R11, R0 ;  /* 0x0000000b0f0e7223 */ /* 0x000fc80000000000 */
[----:B------:R-:W-:Y:S01]  /*1260*/  FFMA R17, R16, R14, R11 ;  /* 0x0000000e10117223 */ /* 0x000fe2000000000b */
[----:B------:R-:W-:-:S03]  /*1270*/  IADD3 R11, PT, PT, R12, 0x7f, -R10 ;  /* 0x0000007f0c0b7810 */ /* 0x000fc60007ffe80a */
[----:B------:R-:W-:Y:S02]  /*1280*/  FFMA R14, R15, R17, R0 ;  /* 0x000000110f0e7223 */ /* 0x000fe40000000000 */
[----:B------:R-:W-:Y:S02]  /*1290*/  IMAD.IADD R11, R11, 0x1, R6 ;  /* 0x000000010b0b7824 */ /* 0x000fe400078e0206 */
[----:B------:R-:W-:-:S05]  /*12a0*/  FFMA R0, R16, R14, R17 ;  /* 0x0000000e10007223 */ /* 0x000fca0000000011 */
[----:B------:R-:W-:-:S04]  /*12b0*/  SHF.R.U32.HI R10, RZ, 0x17, R0 ;  /* 0x00000017ff0a7819 */ /* 0x000fc80000011600 */
[----:B------:R-:W-:-:S05]  /*12c0*/  LOP3.LUT R10, R10, 0xff, RZ, 0xc0, !PT ;  /* 0x000000ff0a0a7812 */ /* 0x000fca00078ec0ff */
[----:B------:R-:W-:-:S05]  /*12d0*/  IMAD.IADD R12, R10, 0x1, R11 ;  /* 0x000000010a0c7824 */ /* 0x000fca00078e020b */
[----:B------:R-:W-:-:S04]  /*12e0*/  IADD3 R6, PT, PT, R12, -0x1, RZ ;  /* 0xffffffff0c067810 */ /* 0x000fc80007ffe0ff */
[----:B------:R-:W-:-:S13]  /*12f0*/  ISETP.GE.U32.AND P0, PT, R6, 0xfe, PT ;  /* 0x000000fe0600780c */ /* 0x000fda0003f06070 */
[----:B------:R-:W-:Y:S05]  /*1300*/  @!P0 BRA `(.L_x_37) ;  /* 0x0000000000808947 */ /* 0x000fea0003800000 */
[----:B------:R-:W-:-:S13]  /*1310*/  ISETP.GT.AND P0, PT, R12, 0xfe, PT ;  /* 0x000000fe0c00780c */ /* 0x000fda0003f04270 */
[----:B------:R-:W-:Y:S05]  /*1320*/  @P0 BRA `(.L_x_38) ;  /* 0x00000000006c0947 */ /* 0x000fea0003800000 */
[----:B------:R-:W-:-:S13]  /*1330*/  ISETP.GE.AND P0, PT, R12, 0x1, PT ;  /* 0x000000010c00780c */ /* 0x000fda0003f06270 */
[----:B------:R-:W-:Y:S05]  /*1340*/  @P0 BRA `(.L_x_39) ;  /* 0x0000000000740947 */ /* 0x000fea0003800000 */
[----:B------:R-:W-:Y:S02]  /*1350*/  ISETP.GE.AND P0, PT, R12, -0x18, PT ;  /* 0xffffffe80c00780c */ /* 0x000fe40003f06270 */
[----:B------:R-:W-:-:S11]  /*1360*/  LOP3.LUT R0, R0, 0x80000000, RZ, 0xc0, !PT ;  /* 0x8000000000007812 */ /* 0x000fd600078ec0ff */
[----:B------:R-:W-:Y:S05]  /*1370*/  @!P0 BRA `(.L_x_39) ;  /* 0x0000000000688947 */ /* 0x000fea0003800000 */
[-CC-:B------:R-:W-:Y:S01]  /*1380*/  FFMA.RZ R6, R16, R14.reuse, R17.reuse ;  /* 0x0000000e10067223 */ /* 0x180fe2000000c011 */
[----:B------:R-:W-:Y:S02]  /*1390*/  VIADD R13, R12, 0x20 ;  /* 0x000000200c0d7836 */ /* 0x000fe40000000000 */
[-CC-:B------:R-:W-:Y:S01]  /*13a0*/  FFMA.RM R11, R16, R14.reuse, R17.reuse ;  /* 0x0000000e100b7223 */ /* 0x180fe20000004011 */
[----:B------:R-:W-:Y:S02]  /*13b0*/  ISETP.NE.AND P2, PT, R12, RZ, PT ;  /* 0x000000ff0c00720c */ /* 0x000fe40003f45270 */
[----:B------:R-:W-:Y:S01]  /*13c0*/  LOP3.LUT R10, R6, 0x7fffff, RZ, 0xc0, !PT ;  /* 0x007fffff060a7812 */ /* 0x000fe200078ec0ff */
[----:B------:R-:W-:Y:S01]  /*13d0*/  FFMA.RP R6, R16, R14, R17 ;  /* 0x0000000e10067223 */ /* 0x000fe20000008011 */
[----:B------:R-:W-:Y:S01]  /*13e0*/  ISETP.NE.AND P1, PT, R12, RZ, PT ;  /* 0x000000ff0c00720c */ /* 0x000fe20003f25270 */
[----:B------:R-:W-:Y:S01]  /*13f0*/  IMAD.MOV R12, RZ, RZ, -R12 ;  /* 0x000000ffff0c7224 */ /* 0x000fe200078e0a0c */
[----:B------:R-:W-:-:S02]  /*1400*/  LOP3.LUT R10, R10, 0x800000, RZ, 0xfc, !PT ;  /* 0x008000000a0a7812 */ /* 0x000fc400078efcff */
[----:B------:R-:W-:Y:S02]  /*1410*/  FSETP.NEU.FTZ.AND P0, PT, R6, R11, PT ;  /* 0x0000000b0600720b */ /* 0x000fe40003f1d000 */
[----:B------:R-:W-:Y:S02]  /*1420*/  SHF.L.U32 R13, R10, R13, RZ ;  /* 0x0000000d0a0d7219 */ /* 0x000fe400000006ff */
[----:B------:R-:W-:Y:S02]  /*1430*/  SEL R11, R12, RZ, P2 ;  /* 0x000000ff0c0b7207 */ /* 0x000fe40001000000 */
[----:B------:R-:W-:Y:S02]  /*1440*/  ISETP.NE.AND P1, PT, R13, RZ, P1 ;  /* 0x000000ff0d00720c */ /* 0x000fe40000f25270 */
[----:B------:R-:W-:Y:S02]  /*1450*/  SHF.R.U32.HI R11, RZ, R11, R10 ;  /* 0x0000000bff0b7219 */ /* 0x000fe4000001160a */
[----:B------:R-:W-:-:S02]  /*1460*/  PLOP3.LUT P0, PT, P0, P1, PT, 0xf8, 0x8f ;  /* 0x00000000008f781c */ /* 0x000fc40000703f70 */
[----:B------:R-:W-:Y:S02]  /*1470*/  SHF.R.U32.HI R13, RZ, 0x1, R11 ;  /* 0x00000001ff0d7819 */ /* 0x000fe4000001160b */
[----:B------:R-:W-:-:S04]  /*1480*/  SEL R6, RZ, 0x1, !P0 ;  /* 0x00000001ff067807 */ /* 0x000fc80004000000 */
[----:B------:R-:W-:-:S04]  /*1490*/  LOP3.LUT R6, R6, 0x1, R13, 0xf8, !PT ;  /* 0x0000000106067812 */ /* 0x000fc800078ef80d */
[----:B------:R-:W-:-:S05]  /*14a0*/  LOP3.LUT R6, R6, R11, RZ, 0xc0, !PT ;  /* 0x0000000b06067212 */ /* 0x000fca00078ec0ff */
[----:B------:R-:W-:-:S05]  /*14b0*/  IMAD.IADD R13, R13, 0x1, R6 ;  /* 0x000000010d0d7824 */ /* 0x000fca00078e0206 */
[----:B------:R-:W-:Y:S01]  /*14c0*/  LOP3.LUT R0, R13, R0, RZ, 0xfc, !PT ;  /* 0x000000000d007212 */ /* 0x000fe200078efcff */
[----:B------:R-:W-:Y:S06]  /*14d0*/  BRA `(.L_x_39) ;  /* 0x0000000000107947 */ /* 0x000fec0003800000 */
.L_x_38:
[----:B------:R-:W-:-:S04]  /*14e0*/  LOP3.LUT R0, R0, 0x80000000, RZ, 0xc0, !PT ;  /* 0x8000000000007812 */ /* 0x000fc800078ec0ff */
[----:B------:R-:W-:Y:S01]  /*14f0*/  LOP3.LUT R0, R0, 0x7f800000, RZ, 0xfc, !PT ;  /* 0x7f80000000007812 */ /* 0x000fe200078efcff */
[----:B------:R-:W-:Y:S06]  /*1500*/  BRA `(.L_x_39) ;  /* 0x0000000000047947 */ /* 0x000fec0003800000 */
.L_x_37:
[----:B------:R-:W-:-:S07]  /*1510*/  LEA R0, R11, R0, 0x17 ;  /* 0x000000000b007211 */ /* 0x000fce00078eb8ff */
.L_x_39:
[----:B------:R-:W-:Y:S05]  /*1520*/  BSYNC.RECONVERGENT B2 ;  /* 0x0000000000027941 */ /* 0x000fea0003800200 */
.L_x_36:
[----:B------:R-:W-:Y:S05]  /*1530*/  BRA `(.L_x_40) ;  /* 0x0000000000207947 */ /* 0x000fea0003800000 */
.L_x_35:
[----:B------:R-:W-:-:S04]  /*1540*/  LOP3.LUT R0, R12, 0x80000000, R11, 0x48, !PT ;  /* 0x800000000c007812 */ /* 0x000fc800078e480b */
[----:B------:R-:W-:Y:S01]  /*1550*/  LOP3.LUT R0, R0, 0x7f800000, RZ, 0xfc, !PT ;  /* 0x7f80000000007812 */ /* 0x000fe200078efcff */
[----:B------:R-:W-:Y:S06]  /*1560*/  BRA `(.L_x_40) ;  /* 0x0000000000147947 */ /* 0x000fec0003800000 */
.L_x_34:
[----:B------:R-:W-:Y:S01]  /*1570*/  LOP3.LUT R0, R12, 0x80000000, R11, 0x48, !PT ;  /* 0x800000000c007812 */ /* 0x000fe200078e480b */
[----:B------:R-:W-:Y:S06]  /*1580*/  BRA `(.L_x_40) ;  /* 0x00000000000c7947 */ /* 0x000fec0003800000 */
.L_x_33:
[----:B------:R-:W0:Y:S01]  /*1590*/  MUFU.RSQ R0, -QNAN ;  /* 0xffc0000000007908 */ /* 0x000e220000001400 */
[----:B------:R-:W-:Y:S05]  /*15a0*/  BRA `(.L_x_40) ;  /* 0x0000000000047947 */ /* 0x000fea0003800000 */
.L_x_32:
[----:B------:R-:W-:-:S07]  /*15b0*/  FADD.FTZ R0, R0, R3 ;  /* 0x0000000300007221 */ /* 0x000fce0000010000 */
.L_x_40:
[----:B------:R-:W-:Y:S05]  /*15c0*/  BSYNC.RECONVERGENT B1 ;  /* 0x0000000000017941 */ /* 0x000fea0003800200 */
.L_x_30:
[----:B------:R-:W-:Y:S02]  /*15d0*/  IMAD.MOV.U32 R10, RZ, RZ, R2 ;  /* 0x000000ffff0a7224 */ /* 0x000fe400078e0002 */
[----:B------:R-:W-:-:S04]  /*15e0*/  IMAD.MOV.U32 R11, RZ, RZ, 0x0 ;  /* 0x00000000ff0b7424 */ /* 0x000fc800078e00ff */
[----:B0-----:R-:W-:Y:S05]  /*15f0*/  RET.REL.NODEC R10 `(_Z14softmaxProfilePfi) ;  /* 0xffffffe80a807950 */ /* 0x001fea0003c3ffff */
.L_x_41:
        /* <DEDUP_REMOVED lines=16> */
.L_x_49:


//--------------------- .text._Z16qktKernelProfilePKfS0_Pfiif --------------------------
	.section	.text._Z16qktKernelProfilePKfS0_Pfiif,"ax",@progbits
	.align	128
        .global         _Z16qktKernelProfilePKfS0_Pfiif
        .type           _Z16qktKernelProfilePKfS0_Pfiif,@function
        .size           _Z16qktKernelProfilePKfS0_Pfiif,(.L_x_52 - _Z16qktKernelProfilePKfS0_Pfiif)
        .other          _Z16qktKernelProfilePKfS0_Pfiif,@"STO_CUDA_ENTRY STV_DEFAULT"
_Z16qktKernelProfilePKfS0_Pfiif:
.text._Z16qktKernelProfilePKfS0_Pfiif:
[----:B------:R-:W-:Y:S01]  /*0000*/  LDC R1, c[0x0][0x37c] ;  /* 0x0000df00ff017b82 */ /* 0x000fe20000000800 */
[----:B------:R-:W0:Y:S07]  /*0010*/  S2R R3, SR_TID.Y ;  /* 0x0000000000037919 */ /* 0x000e2e0000002200 */
[----:B------:R-:W0:Y:S01]  /*0020*/  LDC R0, c[0x0][0x364] ;  /* 0x0000d900ff007b82 */ /* 0x000e220000000800 */
[----:B------:R-:W1:Y:S01]  /*0030*/  LDCU UR11, c[0x0][0x398] ;  /* 0x00007300ff0b77ac */ /* 0x000e620008000800 */
[----:B------:R-:W2:Y:S06]  /*0040*/  S2R R2, SR_TID.X ;  /* 0x0000000000027919 */ /* 0x000eac0000002100 */
[----:B------:R-:W0:Y:S08]  /*0050*/  S2UR UR4, SR_CTAID.Y ;  /* 0x00000000000479c3 */ /* 0x000e300000002600 */
[----:B------:R-:W2:Y:S08]  /*0060*/  S2UR UR5, SR_CTAID.X ;  /* 0x00000000000579c3 */ /* 0x000eb00000002500 */
[----:B------:R-:W2:Y:S01]  /*0070*/  LDC R7, c[0x0][0x360] ;  /* 0x0000d800ff077b82 */ /* 0x000ea20000000800 */
[----:B0-----:R-:W-:-:S02]  /*0080*/  IMAD R0, R0, UR4, R3 ;  /* 0x0000000400007c24 */ /* 0x001fc4000f8e0203 */
[----:B--2---:R-:W-:-:S05]  /*0090*/  IMAD R7, R7, UR5, R2 ;  /* 0x0000000507077c24 */ /* 0x004fca000f8e0202 */
[----:B------:R-:W-:-:S04]  /*00a0*/  VIMNMX R2, PT, PT, R0, R7, !PT ;  /* 0x0000000700027248 */ /* 0x000fc80007fe0100 */
[----:B-1----:R-:W-:-:S13]  /*00b0*/  ISETP.GE.AND P0, PT, R2, UR11, PT ;  /* 0x0000000b02007c0c */ /* 0x002fda000bf06270 */
[----:B------:R-:W-:Y:S05]  /*00c0*/  @P0 EXIT ;  /* 0x000000000000094d */ /* 0x000fea0003800000 */
[----:B------:R-:W0:Y:S01]  /*00d0*/  LDCU UR7, c[0x0][0x39c] ;  /* 0x00007380ff0777ac */ /* 0x000e220008000800 */
[----:B------:R-:W-:Y:S01]  /*00e0*/  HFMA2 R14, -RZ, RZ, 0, 0 ;  /* 0x00000000ff0e7431 */ /* 0x000fe200000001ff */
[----:B------:R-:W1:Y:S01]  /*00f0*/  LDCU.64 UR12, c[0x0][0x358] ;  /* 0x00006b00ff0c77ac */ /* 0x000e620008000a00 */
[----:B0-----:R-:W-:-:S09]  /*0100*/  UISETP.GE.AND UP0, UPT, UR7, 0x1, UPT ;  /* 0x000000010700788c */ /* 0x001fd2000bf06270 */
[----:B-1----:R-:W-:Y:S05]  /*0110*/  BRA.U !UP0, `(.L_x_42) ;  /* 0x00000009089c7547 */ /* 0x002fea000b800000 */
[----:B------:R-:W-:Y:S02]  /*0120*/  UISETP.GE.U32.AND UP1, UPT, UR7, 0x10, UPT ;  /* 0x000000100700788c */ /* 0x000fe4000bf26070 */
[----:B------:R-:W-:Y:S01]  /*0130*/  IMAD R8, R0, UR7, RZ ;  /* 0x0000000700087c24 */ /* 0x000fe2000f8e02ff */
[----:B------:R-:W-:Y:S02]  /*0140*/  ULOP3.LUT UR10, UR7, 0xf, URZ, 0xc0, !UPT ;  /* 0x0000000f070a7892 */ /* 0x000fe4000f8ec0ff */
[----:B------:R-:W-:Y:S01]  /*0150*/  IMAD R9, R7, UR7, RZ ;  /* 0x0000000707097c24 */ /* 0x000fe2000f8e02ff */
[----:B------:R-:W-:Y:S01]  /*0160*/  MOV R14, RZ ;  /* 0x000000ff000e7202 */ /* 0x000fe20000000f00 */
[----:B------:R-:W-:Y:S01]  /*0170*/  UMOV UR4, URZ ;  /* 0x000000ff00047c82 */ /* 0x000fe20008000000 */
[----:B------:R-:W-:Y:S01]  /*0180*/  UISETP.NE.AND UP0, UPT, UR10, URZ, UPT ;  /* 0x000000ff0a00728c */ /* 0x000fe2000bf05270 */
[----:B------:R-:W-:Y:S10]  /*0190*/  BRA.U !UP1, `(.L_x_43) ;  /* 0x0000000509107547 */ /* 0x000ff4000b800000 */
[----:B------:R-:W0:Y:S01]  /*01a0*/  LDC.64 R2, c[0x0][0x380] ;  /* 0x0000e000ff027b82 */ /* 0x000e220000000a00 */
[----:B------:R-:W1:Y:S01]  /*01b0*/  LDCU.64 UR8, c[0x0][0x388] ;  /* 0x00007100ff0877ac */ /* 0x000e620008000a00 */
[----:B------:R-:W-:Y:S02]  /*01c0*/  MOV R14, RZ ;  /* 0x000000ff000e7202 */ /* 0x000fe40000000f00 */
[----:B------:R-:W-:Y:S01]  /*01d0*/  MOV R6, R9 ;  /* 0x0000000900067202 */ /* 0x000fe20000000f00 */
[----:B------:R-:W-:Y:S02]  /*01e0*/  ULOP3.LUT UR4, UR7, 0x7ffffff0, URZ, 0xc0, !UPT ;  /* 0x7ffffff007047892 */ /* 0x000fe4000f8ec0ff */
[----:B-1----:R-:W-:Y:S02]  /*01f0*/  UIADD3 UR5, UP1, UPT, UR8, 0x20, URZ ;  /* 0x0000002008057890 */ /* 0x002fe4000ff3e0ff */
[----:B------:R-:W-:Y:S02]  /*0200*/  UIADD3 UR8, UPT, UPT, -UR4, URZ, URZ ;  /* 0x000000ff04087290 */ /* 0x000fe4000fffe1ff */
[----:B------:R-:W-:Y:S01]  /*0210*/  UIADD3.X UR6, UPT, UPT, URZ, UR9, URZ, UP1, !UPT ;  /* 0x00000009ff067290 */ /* 0x000fe20008ffe4ff */
[----:B0-----:R-:W-:-:S03]  /*0220*/  IMAD.WIDE.U32 R2, R8, 0x4, R2 ;  /* 0x0000000408027825 */ /* 0x001fc600078e0002 */
[----:B------:R-:W-:-:S04]  /*0230*/  IADD3 R4, P0, PT, R2, 0x20, RZ ;  /* 0x0000002002047810 */ /* 0x000fc80007f1e0ff */
[----:B------:R-:W-:-:S09]  /*0240*/  IADD3.X R5, PT, PT, RZ, R3, RZ, P0, !PT ;  /* 0x00000003ff057210 */ /* 0x000fd200007fe4ff */
.L_x_44:
[----:B------:R-:W-:Y:S01]  /*0250*/  MOV R2, UR5 ;  /* 0x0000000500027c02 */ /* 0x000fe20008000f00 */
[----:B------:R-:W2:Y:S01]  /*0260*/  LDG.E.CONSTANT R15, desc[UR12][R4.64+-0x20] ;  /* 0xffffe00c040f7981 */ /* 0x000ea2000c1e9900 */
[----:B------:R-:W-:-:S03]  /*0270*/  MOV R3, UR6 ;  /* 0x0000000600037c02 */ /* 0x000fc60008000f00 */
[----:B------:R-:W3:Y:S01]  /*0280*/  LDG.E.CONSTANT R17, desc[UR12][R4.64+-0x1c] ;  /* 0xffffe40c04117981 */ /* 0x000ee2000c1e9900 */
[----:B------:R-:W-:-:S03]  /*0290*/  IMAD.WIDE R2, R6, 0x4, R2 ;  /* 0x0000000406027825 */ /* 0x000fc600078e0202 */
[----:B------:R-:W4:Y:S04]  /*02a0*/  LDG.E.CONSTANT R19, desc[UR12][R4.64+-0x18] ;  /* 0xffffe80c04137981 */ /* 0x000f28000c1e9900 */
[----:B------:R-:W2:Y:S04]  /*02b0*/  LDG.E.CONSTANT R16, desc[UR12][R2.64+-0x20] ;  /* 0xffffe00c02107981 */ /* 0x000ea8000c1e9900 */
[----:B------:R-:W3:Y:S04]  /*02c0*/  LDG.E.CONSTANT R24, desc[UR12][R2.64+-0x1c] ;  /* 0xffffe40c02187981 */ /* 0x000ee8000c1e9900 */
[----:B------:R-:W4:Y:S04]  /*02d0*/  LDG.E.CONSTANT R18, desc[UR12][R2.64+-0x18] ;  /* 0xffffe80c02127981 */ /* 0x000f28000c1e9900 */
[----:B------:R-:W5:Y:S04]  /*02e0*/  LDG.E.CONSTANT R20, desc[UR12][R4.64+-0x14] ;  /* 0xffffec0c04147981 */ /* 0x000f68000c1e9900 */
        /* <DEDUP_REMOVED lines=8> */
[----:B------:R-:W5:Y:S01]  /*0370*/  LDG.E.CONSTANT R26, desc[UR12][R4.64+0x1c] ;  /* 0x00001c0c041a7981 */ /* 0x000f62000c1e9900 */
[----:B--2---:R-:W-:-:S03]  /*0380*/  FFMA R16, R15, R16, R14 ;  /* 0x000000100f107223 */ /* 0x004fc6000000000e */
[----:B------:R-:W2:Y:S01]  /*0390*/  LDG.E.CONSTANT R15, desc[UR12][R4.64+-0x4] ;  /* 0xfffffc0c040f7981 */ /* 0x000ea2000c1e9900 */
[----:B---3--:R-:W-:-:S03]  /*03a0*/  FFMA R24, R17, R24, R16 ;  /* 0x0000001811187223 */ /* 0x008fc60000000010 */
[----:B------:R-:W2:Y:S01]  /*03b0*/  LDG.E.CONSTANT R14, desc[UR12][R2.64+-0x4] ;  /* 0xfffffc0c020e7981 */ /* 0x000ea2000c1e9900 */
[----:B----4-:R-:W-:-:S03]  /*03c0*/  FFMA R25, R19, R18, R24 ;  /* 0x0000001213197223 */ /* 0x010fc60000000018 */
[----:B------:R-:W3:Y:S04]  /*03d0*/  LDG.E.CONSTANT R16, desc[UR12][R4.64] ;  /* 0x0000000c04107981 */ /* 0x000ee8000c1e9900 */
[----:B------:R-:W3:Y:S01]  /*03e0*/  LDG.E.CONSTANT R17, desc[UR12][R2.64] ;  /* 0x0000000c02117981 */ /* 0x000ee2000c1e9900 */
[----:B-----5:R-:W-:-:S03]  /*03f0*/  FFMA R25, R20, R21, R25 ;  /* 0x0000001514197223 */ /* 0x020fc60000000019 */
[----:B------:R-:W4:Y:S04]  /*0400*/  LDG.E.CONSTANT R18, desc[UR12][R4.64+0x4] ;  /* 0x0000040c04127981 */ /* 0x000f28000c1e9900 */
[----:B------:R-:W4:Y:S01]  /*0410*/  LDG.E.CONSTANT R19, desc[UR12][R2.64+0x4] ;  /* 0x0000040c02137981 */ /* 0x000f22000c1e9900 */
[----:B------:R-:W-:-:S03]  /*0420*/  FFMA R25, R22, R23, R25 ;  /* 0x0000001716197223 */ /* 0x000fc60000000019 */
[----:B------:R-:W5:Y:S04]  /*0430*/  LDG.E.CONSTANT R20, desc[UR12][R4.64+0x8] ;  /* 0x0000080c04147981 */ /* 0x000f68000c1e9900 */
[----:B------:R-:W5:Y:S01]  /*0440*/  LDG.E.CONSTANT R21, desc[UR12][R2.64+0x8] ;  /* 0x0000080c02157981 */ /* 0x000f62000c1e9900 */
[----:B------:R-:W-:-:S03]  /*0450*/  FFMA R25, R10, R11, R25 ;  /* 0x0000000b0a197223 */ /* 0x000fc60000000019 */
[----:B------:R-:W5:Y:S04]  /*0460*/  LDG.E.CONSTANT R22, desc[UR12][R4.64+0xc] ;  /* 0x00000c0c04167981 */ /* 0x000f68000c1e9900 */
[----:B------:R-:W5:Y:S04]  /*0470*/  LDG.E.CONSTANT R23, desc[UR12][R2.64+0xc] ;  /* 0x00000c0c02177981 */ /* 0x000f68000c1e9900 */
[----:B------:R-:W5:Y:S01]  /*0480*/  LDG.E.CONSTANT R10, desc[UR12][R4.64+0x10] ;  /* 0x0000100c040a7981 */ /* 0x000f62000c1e9900 */
[----:B------:R-:W-:-:S03]  /*0490*/  FFMA R28, R12, R13, R25 ;  /* 0x0000000d0c1c7223 */ /* 0x000fc60000000019 */
[----:B------:R-:W5:Y:S04]  /*04a0*/  LDG.E.CONSTANT R11, desc[UR12][R2.64+0x10] ;  /* 0x0000100c020b7981 */ /* 0x000f68000c1e9900 */
[----:B------:R-:W5:Y:S04]  /*04b0*/  LDG.E.CONSTANT R24, desc[UR12][R4.64+0x14] ;  /* 0x0000140c04187981 */ /* 0x000f68000c1e9900 */
[----:B------:R-:W5:Y:S04]  /*04c0*/  LDG.E.CONSTANT R25, desc[UR12][R2.64+0x14] ;  /* 0x0000140c02197981 */ /* 0x000f68000c1e9900 */
[----:B------:R0:W5:Y:S04]  /*04d0*/  LDG.E.CONSTANT R13, desc[UR12][R4.64+0x18] ;  /* 0x0000180c040d7981 */ /* 0x000168000c1e9900 */
[----:B------:R-:W5:Y:S01]  /*04e0*/  LDG.E.CONSTANT R12, desc[UR12][R2.64+0x18] ;  /* 0x0000180c020c7981 */ /* 0x000f62000c1e9900 */
[----:B------:R-:W-:-:S04]  /*04f0*/  UIADD3 UR8, UPT, UPT, UR8, 0x10, URZ ;  /* 0x0000001008087890 */ /* 0x000fc8000fffe0ff */
[----:B------:R-:W-:Y:S01]  /*0500*/  UISETP.NE.AND UP1, UPT, UR8, URZ, UPT ;  /* 0x000000ff0800728c */ /* 0x000fe2000bf25270 */
[----:B0-----:R-:W-:Y:S02]  /*0510*/  IADD3 R4, P0, PT, R4, 0x40, RZ ;  /* 0x0000004004047810 */ /* 0x001fe40007f1e0ff */
[----:B------:R-:W-:Y:S02]  /*0520*/  IADD3 R6, PT, PT, R6, 0x10, RZ ;  /* 0x0000001006067810 */ /* 0x000fe40007ffe0ff */
[----:B------:R-:W-:Y:S01]  /*0530*/  IADD3.X R5, PT, PT, RZ, R5, RZ, P0, !PT ;  /* 0x00000005ff057210 */ /* 0x000fe200007fe4ff */
[----:B--2---:R-:W-:-:S04]  /*0540*/  FFMA R15, R15, R14, R28 ;  /* 0x0000000e0f0f7223 */ /* 0x004fc8000000001c */
[----:B---3--:R-:W-:-:S04]  /*0550*/  FFMA R15, R16, R17, R15 ;  /* 0x00000011100f7223 */ /* 0x008fc8000000000f */
[----:B----4-:R-:W-:-:S04]  /*0560*/  FFMA R15, R18, R19, R15 ;  /* 0x00000013120f7223 */ /* 0x010fc8000000000f */
[----:B-----5:R-:W-:-:S04]  /*0570*/  FFMA R15, R20, R21, R15 ;  /* 0x00000015140f7223 */ /* 0x020fc8000000000f */
[----:B------:R-:W-:-:S04]  /*0580*/  FFMA R15, R22, R23, R15 ;  /* 0x00000017160f7223 */ /* 0x000fc8000000000f */
[----:B------:R-:W-:-:S04]  /*0590*/  FFMA R11, R10, R11, R15 ;  /* 0x0000000b0a0b7223 */ /* 0x000fc8000000000f */
[----:B------:R-:W-:-:S04]  /*05a0*/  FFMA R24, R24, R25, R11 ;  /* 0x0000001918187223 */ /* 0x000fc8000000000b */
[----:B------:R-:W-:-:S04]  /*05b0*/  FFMA R13, R13, R12, R24 ;  /* 0x0000000c0d0d7223 */ /* 0x000fc80000000018 */
[----:B------:R-:W-:Y:S01]  /*05c0*/  FFMA R14, R26, R27, R13 ;  /* 0x0000001b1a0e7223 */ /* 0x000fe2000000000d */
[----:B------:R-:W-:Y:S06]  /*05d0*/  BRA.U UP1, `(.L_x_44) ;  /* 0xfffffffd011c7547 */ /* 0x000fec000b83ffff */
.L_x_43:
[----:B------:R-:W-:Y:S05]  /*05e0*/  BRA.U !UP0, `(.L_x_42) ;  /* 0x0000000508687547 */ /* 0x000fea000b800000 */
[----:B------:R-:W-:Y:S02]  /*05f0*/  UISETP.GE.U32.AND UP0, UPT, UR10, 0x8, UPT ;  /* 0x000000080a00788c */ /* 0x000fe4000bf06070 */
[----:B------:R-:W-:-:S04]  /*0600*/  ULOP3.LUT UR6, UR7, 0x7, URZ, 0xc0, !UPT ;  /* 0x0000000707067892 */ /* 0x000fc8000f8ec0ff */
[----:B------:R-:W-:-:S03]  /*0610*/  UISETP.NE.AND UP1, UPT, UR6, URZ, UPT ;  /* 0x000000ff0600728c */ /* 0x000fc6000bf25270 */
[----:B------:R-:W-:Y:S08]  /*0620*/  BRA.U !UP0, `(.L_x_45) ;  /* 0x0000000108907547 */ /* 0x000ff0000b800000 */
[----:B------:R-:W0:Y:S01]  /*0630*/  LDC.64 R10, c[0x0][0x380] ;  /* 0x0000e000ff0a7b82 */ /* 0x000e220000000a00 */
[----:B------:R-:W1:Y:S01]  /*0640*/  LDCU.64 UR8, c[0x0][0x380] ;  /* 0x00007000ff0877ac */ /* 0x000e620008000a00 */
[C---:B------:R-:W-:Y:S02]  /*0650*/  IADD3 R3, PT, PT, R8.reuse, UR4, RZ ;  /* 0x0000000408037c10 */ /* 0x040fe4000fffe0ff */
[----:B------:R-:W-:Y:S02]  /*0660*/  IADD3 R6, P0, PT, R8, UR4, RZ ;  /* 0x0000000408067c10 */ /* 0x000fe4000ff1e0ff */
[----:B------:R-:W-:Y:S02]  /*0670*/  IADD3 R13, PT, PT, R9, UR4, RZ ;  /* 0x00000004090d7c10 */ /* 0x000fe4000fffe0ff */
[----:B------:R-:W2:Y:S01]  /*0680*/  LDC.64 R4, c[0x0][0x388] ;  /* 0x0000e200ff047b82 */ /* 0x000ea20000000a00 */
[----:B0-----:R-:W-:Y:S01]  /*0690*/  IMAD.WIDE.U32 R10, R3, 0x4, R10 ;  /* 0x00000004030a7825 */ /* 0x001fe200078e000a */
[----:B------:R-:W-:-:S02]  /*06a0*/  IADD3.X R3, PT, PT, RZ, RZ, RZ, P0, !PT ;  /* 0x000000ffff037210 */ /* 0x000fc400007fe4ff */
[C---:B-1----:R-:W-:Y:S02]  /*06b0*/  LEA R2, P0, R6.reuse, UR8, 0x2 ;  /* 0x0000000806027c11 */ /* 0x042fe4000f8010ff */
[----:B------:R-:W3:Y:S02]  /*06c0*/  LDG.E.CONSTANT R15, desc[UR12][R10.64] ;  /* 0x0000000c0a0f7981 */ /* 0x000ee4000c1e9900 */
[----:B------:R-:W-:Y:S01]  /*06d0*/  LEA.HI.X R3, R6, UR9, R3, 0x2, P0 ;  /* 0x0000000906037c11 */ /* 0x000fe200080f1403 */
[----:B--2---:R-:W-:-:S04]  /*06e0*/  IMAD.WIDE R4, R13, 0x4, R4 ;  /* 0x000000040d047825 */ /* 0x004fc800078e0204 */
[----:B------:R-:W2:Y:S04]  /*06f0*/  LDG.E.CONSTANT R18, desc[UR12][R2.64+0x4] ;  /* 0x0000040c02127981 */ /* 0x000ea8000c1e9900 */
[----:B------:R-:W3:Y:S04]  /*0700*/  LDG.E.CONSTANT R16, desc[UR12][R4.64] ;  /* 0x0000000c04107981 */ /* 0x000ee8000c1e9900 */
[----:B------:R-:W2:Y:S04]  /*0710*/  LDG.E.CONSTANT R17, desc[UR12][R4.64+0x4] ;  /* 0x0000040c04117981 */ /* 0x000ea8000c1e9900 */
[----:B------:R-:W4:Y:S04]  /*0720*/  LDG.E.CONSTANT R19, desc[UR12][R4.64+0x8] ;  /* 0x0000080c04137981 */ /* 0x000f28000c1e9900 */
        /* <DEDUP_REMOVED lines=11> */
[----:B------:R-:W-:Y:S01]  /*07e0*/  UIADD3 UR4, UPT, UPT, UR4, 0x8, URZ ;  /* 0x0000000804047890 */ /* 0x000fe2000fffe0ff */
[----:B---3--:R-:W-:-:S04]  /*07f0*/  FFMA R15, R15, R16, R14 ;  /* 0x000000100f0f7223 */ /* 0x008fc8000000000e */
[----:B--2---:R-:W-:-:S04]  /*0800*/  FFMA R15, R18, R17, R15 ;  /* 0x00000011120f7223 */ /* 0x004fc8000000000f */
[----:B----4-:R-:W-:-:S04]  /*0810*/  FFMA R15, R20, R19, R15 ;  /* 0x00000013140f7223 */ /* 0x010fc8000000000f */
[----:B-----5:R-:W-:-:S04]  /*0820*/  FFMA R15, R22, R21, R15 ;  /* 0x00000015160f7223 */ /* 0x020fc8000000000f */
[----:B------:R-:W-:-:S04]  /*0830*/  FFMA R15, R24, R23, R15 ;  /* 0x00000017180f7223 */ /* 0x000fc8000000000f */
[----:B------:R-:W-:-:S04]  /*0840*/  FFMA R13, R12, R13, R15 ;  /* 0x0000000d0c0d7223 */ /* 0x000fc8000000000f */
[----:B------:R-:W-:-:S04]  /*0850*/  FFMA R11, R6, R11, R13 ;  /* 0x0000000b060b7223 */ /* 0x000fc8000000000d */
[----:B------:R-:W-:-:S07]  /*0860*/  FFMA R14, R10, R25, R11 ;  /* 0x000000190a0e7223 */ /* 0x000fce000000000b */
.L_x_45:
        /* <DEDUP_REMOVED lines=13> */
[----:B-1----:R-:W-:-:S03]  /*0940*/  LEA R2, P0, R6, UR6, 0x2 ;  /* 0x0000000606027c11 */ /* 0x002fc6000f8010ff */
[----:B------:R-:W3:Y:S01]  /*0950*/  LDG.E.CONSTANT R11, desc[UR12][R10.64] ;  /* 0x0000000c0a0b7981 */ /* 0x000ee2000c1e9900 */
        /* <DEDUP_REMOVED lines=8> */
[----:B------:R-:W5:Y:S01]  /*09e0*/  LDG.E.CONSTANT R18, desc[UR12][R4.64+0xc] ;  /* 0x00000c0c04127981 */ /* 0x000f62000c1e9900 */
[----:B------:R-:W-:Y:S01]  /*09f0*/  UIADD3 UR4, UPT, UPT, UR4, 0x4, URZ ;  /* 0x0000000404047890 */ /* 0x000fe2000fffe0ff */
[----:B---3--:R-:W-:-:S04]  /*0a00*/  FFMA R6, R11, R6, R14 ;  /* 0x000000060b067223 */ /* 0x008fc8000000000e */
[----:B--2---:R-:W-:-:S04]  /*0a10*/  FFMA R6, R13, R12, R6 ;  /* 0x0000000c0d067223 */ /* 0x004fc80000000006 */
[----:B----4-:R-:W-:-:S04]  /*0a20*/  FFMA R6, R15, R16, R6 ;  /* 0x000000100f067223 */ /* 0x010fc80000000006 */
[----:B-----5:R-:W-:-:S07]  /*0a30*/  FFMA R14, R17, R18, R6 ;  /* 0x00000012110e7223 */ /* 0x020fce0000000006 */
.L_x_46:
[----:B------:R-:W-:Y:S05]  /*0a40*/  BRA.U !UP1, `(.L_x_42) ;  /* 0x0000000109507547 */ /* 0x000fea000b800000 */
[----:B------:R-:W0:Y:S01]  /*0a50*/  LDC.64 R4, c[0x0][0x380] ;  /* 0x0000e000ff047b82 */ /* 0x000e220000000a00 */
[----:B------:R-:W-:Y:S01]  /*0a60*/  IADD3 R11, PT, PT, R8, UR4, RZ ;  /* 0x00000004080b7c10 */ /* 0x000fe2000fffe0ff */
[----:B------:R-:W-:-:S06]  /*0a70*/  UIADD3 UR5, UPT, UPT, -UR5, URZ, URZ ;  /* 0x000000ff05057290 */ /* 0x000fcc000fffe1ff */
[----:B------:R-:W1:Y:S01]  /*0a80*/  LDC.64 R2, c[0x0][0x388] ;  /* 0x0000e200ff027b82 */ /* 0x000e620000000a00 */
[----:B0-----:R-:W-:Y:S01]  /*0a90*/  IMAD.WIDE.U32 R4, R11, 0x4, R4 ;  /* 0x000000040b047825 */ /* 0x001fe200078e0004 */
[----:B------:R-:W-:Y:S02]  /*0aa0*/  IADD3 R11, PT, PT, R9, UR4, RZ ;  /* 0x00000004090b7c10 */ /* 0x000fe4000fffe0ff */
[----:B------:R-:W-:Y:S02]  /*0ab0*/  MOV R6, R4 ;  /* 0x0000000400067202 */ /* 0x000fe40000000f00 */
[----:B------:R-:W-:-:S07]  /*0ac0*/  MOV R13, R5 ;  /* 0x00000005000d7202 */ /* 0x000fce0000000f00 */
.L_x_47:
[----:B-1----:R-:W-:Y:S01]  /*0ad0*/  IMAD.WIDE R4, R11, 0x4, R2 ;  /* 0x000000040b047825 */ /* 0x002fe200078e0202 */
[----:B------:R-:W-:Y:S02]  /*0ae0*/  MOV R9, R13 ;  /* 0x0000000d00097202 */ /* 0x000fe40000000f00 */
[----:B------:R-:W-:-:S03]  /*0af0*/  MOV R8, R6 ;  /* 0x0000000600087202 */ /* 0x000fc60000000f00 */
[----:B------:R-:W2:Y:S04]  /*0b00*/  LDG.E.CONSTANT R4, desc[UR12][R4.64] ;  /* 0x0000000c04047981 */ /* 0x000ea8000c1e9900 */
[----:B------:R-:W2:Y:S01]  /*0b10*/  LDG.E.CONSTANT R9, desc[UR12][R8.64] ;  /* 0x0000000c08097981 */ /* 0x000ea2000c1e9900 */
[----:B------:R-:W-:Y:S01]  /*0b20*/  UIADD3 UR5, UPT, UPT, UR5, 0x1, URZ ;  /* 0x0000000105057890 */ /* 0x000fe2000fffe0ff */
[----:B------:R-:W-:Y:S02]  /*0b30*/  IADD3 R6, P0, PT, R6, 0x4, RZ ;  /* 0x0000000406067810 */ /* 0x000fe40007f1e0ff */
[----:B------:R-:W-:Y:S01]  /*0b40*/  IADD3 R11, PT, PT, R11, 0x1, RZ ;  /* 0x000000010b0b7810 */ /* 0x000fe20007ffe0ff */
[----:B------:R-:W-:Y:S01]  /*0b50*/  UISETP.NE.AND UP0, UPT, UR5, URZ, UPT ;  /* 0x000000ff0500728c */ /* 0x000fe2000bf05270 */
[----:B------:R-:W-:Y:S01]  /*0b60*/  IADD3.X R13, PT, PT, RZ, R13, RZ, P0, !PT ;  /* 0x0000000dff0d7210 */ /* 0x000fe200007fe4ff */
[----:B--2---:R-:W-:-:S07]  /*0b70*/  FFMA R14, R9, R4, R14 ;  /* 0x00000004090e7223 */ /* 0x004fce000000000e */
[----:B------:R-:W-:Y:S05]  /*0b80*/  BRA.U UP0, `(.L_x_47) ;  /* 0xfffffffd00d07547 */ /* 0x000fea000b83ffff */
.L_x_42:
[----:B------:R-:W0:Y:S01]  /*0b90*/  LDC.64 R2, c[0x0][0x390] ;  /* 0x0000e400ff027b82 */ /* 0x000e220000000a00 */
[----:B------:R-:W1:Y:S01]  /*0ba0*/  LDCU UR4, c[0x0][0x3a0] ;  /* 0x00007400ff0477ac */ /* 0x000e620008000800 */
[----:B------:R-:W-:Y:S02]  /*0bb0*/  IMAD R7, R0, UR11, R7 ;  /* 0x0000000b00077c24 */ /* 0x000fe4000f8e0207 */
[----:B-1----:R-:W-:Y:S02]  /*0bc0*/  FMUL R5, R14, UR4 ;  /* 0x000000040e057c20 */ /* 0x002fe40008400000 */
[----:B0-----:R-:W-:-:S05]  /*0bd0*/  IMAD.WIDE R2, R7, 0x4, R2 ;  /* 0x0000000407027825 */ /* 0x001fca00078e0202 */
[----:B------:R-:W-:Y:S01]  /*0be0*/  STG.E desc[UR12][R2.64], R5 ;  /* 0x0000000502007986 */ /* 0x000fe2000c10190c */
[----:B------:R-:W-:Y:S05]  /*0bf0*/  EXIT ;  /* 0x000000000000794d */ /* 0x000fea0003800000 */
.L_x_48:
        /* <DEDUP_REMOVED lines=16> */
.L_x_52:


//--------------------- .nv.shared.reserved.0     --------------------------
	.section	.nv.shared.reserved.0,"aw",@nobits
	.weak		__nv_reservedSMEM_offset_0_alias
	.size		__nv_reservedSMEM_offset_0_alias, 0, 64
	.other		__nv_reservedSMEM_offset_0_alias,@"STO_CUDA_RESERVED_SHARED STV_DEFAULT"
__nv_reservedSMEM_offset_0_alias:
	.zero		0
	.zero		64


//--------------------- .nv.shared._Z14softmaxProfilePfi --------------------------
	.section	.nv.shared._Z14softmaxProfilePfi,"aw",@nobits
	.sectionflags	@""
	.align	4
.nv.shared._Z14softmaxProfilePfi:
	.zero		1288


//--------------------- .nv.constant0._Z15pvKernelProfilePKfS0_Pfii --------------------------
	.section	.nv.constant0._Z15pvKernelProfilePKfS0_Pfii,"a",@progbits
	.sectionflags	@""
	.align	4
.nv.constant0._Z15pvKernelProfilePKfS0_Pfii:
	.zero		928


//--------------------- .nv.constant0._Z14softmaxProfilePfi --------------------------
	.section	.nv.constant0._Z14softmaxProfilePfi,"a",@progbits
	.sectionflags	@""
	.align	4
.nv.constant0._Z14softmaxProfilePfi:
	.zero		908


//--------------------- .nv.constant0._Z16qktKernelProfilePKfS0_Pfiif --------------------------
	.section	.nv.constant0._Z16qktKernelProfilePKfS0_Pfiif,"a",@progbits
	.sectionflags	@""
	.align	4
.nv.constant0._Z16qktKernelProfilePKfS0_Pfiif:
	.zero		932


//--------------------- SYMBOLS --------------------------

	.type		.nv.reservedSmem.offset0,@object
	.size		.nv.reservedSmem.offset0,0x4
	.type		.nv.reservedSmem.cap,@object
	.size		.nv.reservedSmem.cap,0x4
